	.target	sm_90a

	.elftype	@"ET_EXEC"


//--------------------- .note.nv.tkinfo           --------------------------
	.section	.note.nv.tkinfo,"",@"SHT_NOTE"
	.sectionflags	@"SHF_NOTE_NV_TKINFO"
	.tkinfo
        /*0018*/ 	.word	0x00000002
        /*0030*/ 	.string	""
        /*0030*/ 	.string	"ptxas"
        /*0030*/ 	.string	"Cuda compilation tools, release 13.0, V13.0.88"
        /*0030*/ 	.string	"Build cuda_13.0.r13.0/compiler.36424714_0"
        /*0030*/ 	.string	"-arch sm_90a -m 64 "



//--------------------- .note.nv.cuinfo           --------------------------
	.section	.note.nv.cuinfo,"",@"SHT_NOTE"
	.sectionflags	@"SHF_NOTE_NV_CUINFO"
        /*0018*/ 	.short	0x0002
        /*001a*/ 	.short	0x005a
        /*001c*/ 	.short	0x0082
	.zero		2


//--------------------- .nv.info                  --------------------------
	.section	.nv.info,"",@"SHT_CUDA_INFO"
	.align	4


	//----- nvinfo : EIATTR_REGCOUNT
	.align		4
        /*0000*/ 	.byte	0x04, 0x2f
        /*0002*/ 	.short	(.L_12 - .L_11)
	.align		4
.L_11:
        /*0004*/ 	.word	index@(_ZN7cutlass13device_kernelINS_4gemm6kernel13GemmUniversalIN4cute5tupleIJiiiiEEENS1_10collective13CollectiveMmaINS1_37MainloopSm90TmaGmmaWarpSpecializedFP8ILi10ENS5_IJNS4_1CILi1EEESB_SB_EEENS1_35KernelTmaWarpSpecializedCooperativeEEENS5_IJNSA_ILi128EEENSA_ILi48EEESF_EEENS_12float_e4m3_tENS5_IJlSB_lEEESI_SJ_NS4_8TiledMMAINS4_8MMA_AtomIJNS4_4SM904GMMA30MMA_64x16x32_F32E4M3E4M3_SS_TNILNSN_7ScaleInE1ELSP_1EEEEEENS4_6LayoutINS5_IJNSA_ILi2EEESB_SB_EEENS5_IJSB_NSA_ILi0EEESV_EEEEENS5_IJNS4_10UnderscoreESY_SY_EEEEENS4_13SM90_TMA_LOADENS4_14ComposedLayoutINS4_7SwizzleILi3ELi4ELi3EEENS4_18smem_ptr_flag_bitsILi8EEENSS_INS5_IJNSA_ILi8EEESF_EEENS5_IJSF_SB_EEEEEEEvNS4_8identityES11_S1B_vS1C_EENS_8epilogue10collective6detail29Sm90TmaWarpSpecializedAdapterINS1F_15DefaultEpilogueISI_SJ_SJ_NS1E_6thread17LinearCombinationISI_Li1EffLNS1J_9ScaleType4KindE0ELNS_15FloatRoundStyleE2ESI_EENS1_15EpilogueDefaultEEEEEvvEEEEvNT_6ParamsE)
        /*0008*/ 	.word	0x000000a8


	//----- nvinfo : EIATTR_FRAME_SIZE
	.align		4
.L_12:
        /*000c*/ 	.byte	0x04, 0x11
        /*000e*/ 	.short	(.L_14 - .L_13)
	.align		4
.L_13:
        /*0010*/ 	.word	index@(_ZN7cutlass13device_kernelINS_4gemm6kernel13GemmUniversalIN4cute5tupleIJiiiiEEENS1_10collective13CollectiveMmaINS1_37MainloopSm90TmaGmmaWarpSpecializedFP8ILi10ENS5_IJNS4_1CILi1EEESB_SB_EEENS1_35KernelTmaWarpSpecializedCooperativeEEENS5_IJNSA_ILi128EEENSA_ILi48EEESF_EEENS_12float_e4m3_tENS5_IJlSB_lEEESI_SJ_NS4_8TiledMMAINS4_8MMA_AtomIJNS4_4SM904GMMA30MMA_64x16x32_F32E4M3E4M3_SS_TNILNSN_7ScaleInE1ELSP_1EEEEEENS4_6LayoutINS5_IJNSA_ILi2EEESB_SB_EEENS5_IJSB_NSA_ILi0EEESV_EEEEENS5_IJNS4_10UnderscoreESY_SY_EEEEENS4_13SM90_TMA_LOADENS4_14ComposedLayoutINS4_7SwizzleILi3ELi4ELi3EEENS4_18smem_ptr_flag_bitsILi8EEENSS_INS5_IJNSA_ILi8EEESF_EEENS5_IJSF_SB_EEEEEEEvNS4_8identityES11_S1B_vS1C_EENS_8epilogue10collective6detail29Sm90TmaWarpSpecializedAdapterINS1F_15DefaultEpilogueISI_SJ_SJ_NS1E_6thread17LinearCombinationISI_Li1EffLNS1J_9ScaleType4KindE0ELNS_15FloatRoundStyleE2ESI_EENS1_15EpilogueDefaultEEEEEvvEEEEvNT_6ParamsE)
        /*0014*/ 	.word	0x00000000


	//----- nvinfo : EIATTR_MIN_STACK_SIZE
	.align		4
.L_14:
        /*0018*/ 	.byte	0x04, 0x12
        /*001a*/ 	.short	(.L_16 - .L_15)
	.align		4
.L_15:
        /*001c*/ 	.word	index@(_ZN7cutlass13device_kernelINS_4gemm6kernel13GemmUniversalIN4cute5tupleIJiiiiEEENS1_10collective13CollectiveMmaINS1_37MainloopSm90TmaGmmaWarpSpecializedFP8ILi10ENS5_IJNS4_1CILi1EEESB_SB_EEENS1_35KernelTmaWarpSpecializedCooperativeEEENS5_IJNSA_ILi128EEENSA_ILi48EEESF_EEENS_12float_e4m3_tENS5_IJlSB_lEEESI_SJ_NS4_8TiledMMAINS4_8MMA_AtomIJNS4_4SM904GMMA30MMA_64x16x32_F32E4M3E4M3_SS_TNILNSN_7ScaleInE1ELSP_1EEEEEENS4_6LayoutINS5_IJNSA_ILi2EEESB_SB_EEENS5_IJSB_NSA_ILi0EEESV_EEEEENS5_IJNS4_10UnderscoreESY_SY_EEEEENS4_13SM90_TMA_LOADENS4_14ComposedLayoutINS4_7SwizzleILi3ELi4ELi3EEENS4_18smem_ptr_flag_bitsILi8EEENSS_INS5_IJNSA_ILi8EEESF_EEENS5_IJSF_SB_EEEEEEEvNS4_8identityES11_S1B_vS1C_EENS_8epilogue10collective6detail29Sm90TmaWarpSpecializedAdapterINS1F_15DefaultEpilogueISI_SJ_SJ_NS1E_6thread17LinearCombinationISI_Li1EffLNS1J_9ScaleType4KindE0ELNS_15FloatRoundStyleE2ESI_EENS1_15EpilogueDefaultEEEEEvvEEEEvNT_6ParamsE)
        /*0020*/ 	.word	0x00000000
.L_16:


//--------------------- .nv.compat                --------------------------
	.section	.nv.compat,"",@"SHT_CUDA_COMPAT_INFO"
	.align	4
        /*0000*/ 	.byte	0x02, 0x09, 0x01, 0x00, 0x02, 0x02, 0x04, 0x00, 0x02, 0x05, 0x05, 0x00, 0x03, 0x07, 0x01, 0x01
        /*0010*/ 	.byte	0x02, 0x03, 0x01, 0x00, 0x02, 0x06, 0x01, 0x00, 0x04, 0x0b, 0x08, 0x00, 0x00, 0x00, 0x00, 0x00
        /*0020*/ 	.byte	0x00, 0x00, 0x00, 0x00


//--------------------- .nv.info._ZN7cutlass13device_kernelINS_4gemm6kernel13GemmUniversalIN4cute5tupleIJiiiiEEENS1_10collective13CollectiveMmaINS1_37MainloopSm90TmaGmmaWarpSpecializedFP8ILi10ENS5_IJNS4_1CILi1EEESB_SB_EEENS1_35KernelTmaWarpSpecializedCooperativeEEENS5_IJNSA_ILi128EEENSA_ILi48EEESF_EEENS_12float_e4m3_tENS5_IJlSB_lEEESI_SJ_NS4_8TiledMMAINS4_8MMA_AtomIJNS4_4SM904GMMA30MMA_64x16x32_F32E4M3E4M3_SS_TNILNSN_7ScaleInE1ELSP_1EEEEEENS4_6LayoutINS5_IJNSA_ILi2EEESB_SB_EEENS5_IJSB_NSA_ILi0EEESV_EEEEENS5_IJNS4_10UnderscoreESY_SY_EEEEENS4_13SM90_TMA_LOADENS4_14ComposedLayoutINS4_7SwizzleILi3ELi4ELi3EEENS4_18smem_ptr_flag_bitsILi8EEENSS_INS5_IJNSA_ILi8EEESF_EEENS5_IJSF_SB_EEEEEEEvNS4_8identityES11_S1B_vS1C_EENS_8epilogue10collective6detail29Sm90TmaWarpSpecializedAdapterINS1F_15DefaultEpilogueISI_SJ_SJ_NS1E_6thread17LinearCombinationISI_Li1EffLNS1J_9ScaleType4KindE0ELNS_15FloatRoundStyleE2ESI_EENS1_15EpilogueDefaultEEEEEvvEEEEvNT_6ParamsE --------------------------
	.section	.nv.info._ZN7cutlass13device_kernelINS_4gemm6kernel13GemmUniversalIN4cute5tupleIJiiiiEEENS1_10collective13CollectiveMmaINS1_37MainloopSm90TmaGmmaWarpSpecializedFP8ILi10ENS5_IJNS4_1CILi1EEESB_SB_EEENS1_35KernelTmaWarpSpecializedCooperativeEEENS5_IJNSA_ILi128EEENSA_ILi48EEESF_EEENS_12float_e4m3_tENS5_IJlSB_lEEESI_SJ_NS4_8TiledMMAINS4_8MMA_AtomIJNS4_4SM904GMMA30MMA_64x16x32_F32E4M3E4M3_SS_TNILNSN_7ScaleInE1ELSP_1EEEEEENS4_6LayoutINS5_IJNSA_ILi2EEESB_SB_EEENS5_IJSB_NSA_ILi0EEESV_EEEEENS5_IJNS4_10UnderscoreESY_SY_EEEEENS4_13SM90_TMA_LOADENS4_14ComposedLayoutINS4_7SwizzleILi3ELi4ELi3EEENS4_18smem_ptr_flag_bitsILi8EEENSS_INS5_IJNSA_ILi8EEESF_EEENS5_IJSF_SB_EEEEEEEvNS4_8identityES11_S1B_vS1C_EENS_8epilogue10collective6detail29Sm90TmaWarpSpecializedAdapterINS1F_15DefaultEpilogueISI_SJ_SJ_NS1E_6thread17LinearCombinationISI_Li1EffLNS1J_9ScaleType4KindE0ELNS_15FloatRoundStyleE2ESI_EENS1_15EpilogueDefaultEEEEEvvEEEEvNT_6ParamsE,"",@"SHT_CUDA_INFO"
	.sectionflags	@""
	.align	4


	//----- nvinfo : EIATTR_CUDA_API_VERSION
	.align		4
        /*0000*/ 	.byte	0x04, 0x37
        /*0002*/ 	.short	(.L_18 - .L_17)
.L_17:
        /*0004*/ 	.word	0x00000082


	//----- nvinfo : EIATTR_KPARAM_INFO
	.align		4
.L_18:
        /*0008*/ 	.byte	0x04, 0x17
        /*000a*/ 	.short	(.L_20 - .L_19)
.L_19:
        /*000c*/ 	.word	0x00000000
        /*0010*/ 	.short	0x0000
        /*0012*/ 	.short	0x0070
        /*0014*/ 	.byte	0x00, 0xf0, 0x01, 0x10


	//----- nvinfo : EIATTR_SPARSE_MMA_MASK
	.align		4
.L_20:
        /*0018*/ 	.byte	0x03, 0x50
        /*001a*/ 	.short	0x0000


	//----- nvinfo : EIATTR_MAXREG_COUNT
	.align		4
        /*001c*/ 	.byte	0x03, 0x1b
        /*001e*/ 	.short	0x00a8


	//----- nvinfo : EIATTR_NUM_BARRIERS
	.align		4
        /*0020*/ 	.byte	0x02, 0x4c
        /*0022*/ 	.byte	0x01
	.zero		1


	//----- nvinfo : EIATTR_MERCURY_ISA_VERSION
	.align		4
        /*0024*/ 	.byte	0x03, 0x5f
        /*0026*/ 	.short	0x0101


	//----- nvinfo : EIATTR_INT_WARP_WIDE_INSTR_OFFSETS
	.align		4
        /*0028*/ 	.byte	0x04, 0x31
        /*002a*/ 	.short	(.L_22 - .L_21)


	//   ....[0]....
.L_21:
        /*002c*/ 	.word	0x000004b0


	//   ....[1]....
        /*0030*/ 	.word	0x000004c0


	//   ....[2]....
        /*0034*/ 	.word	0x000005c0


	//----- nvinfo : EIATTR_COOP_GROUP_MASK_REGIDS
	.align		4
.L_22:
        /*0038*/ 	.byte	0x04, 0x29
        /*003a*/ 	.short	(.L_24 - .L_23)


	//   ....[0]....
.L_23:
        /*003c*/ 	.word	0xffffffff


	//   ....[1]....
        /*0040*/ 	.word	0xffffffff


	//   ....[2]....
        /*0044*/ 	.word	0xffffffff


	//   ....[3]....
        /*0048*/ 	.word	0xffffffff


	//   ....[4]....
        /*004c*/ 	.word	0xffffffff


	//----- nvinfo : EIATTR_COOP_GROUP_INSTR_OFFSETS
	.align		4
.L_24:
        /*0050*/ 	.byte	0x04, 0x28
        /*0052*/ 	.short	(.L_26 - .L_25)


	//   ....[0]....
.L_25:
        /*0054*/ 	.word	0x00000060


	//   ....[1]....
        /*0058*/ 	.word	0x00000070


	//   ....[2]....
        /*005c*/ 	.word	0x00000130


	//   ....[3]....
        /*0060*/ 	.word	0x000003b0


	//   ....[4]....
        /*0064*/ 	.word	0x000010e0


	//----- nvinfo : EIATTR_REG_RECONFIG
	.align		4
.L_26:
        /*0068*/ 	.byte	0x01, 0x54
	.zero		2


	//----- nvinfo : EIATTR_MBARRIER_INSTR_OFFSETS
	.align		4
        /*006c*/ 	.byte	0x04, 0x39
        /*006e*/ 	.short	(.L_28 - .L_27)


	//   ....[0]....
.L_27:
        /*0070*/ 	.word	0x00000250
        /*0074*/ 	.word	0x000000ff
        /*0078*/ 	.word	0x00000000
        /*007c*/ 	.short	0x0100
        /*007e*/ 	.byte	0x08
	.zero		1


	//   ....[1]....
        /*0080*/ 	.word	0x00000260
        /*0084*/ 	.word	0x000000ff
        /*0088*/ 	.word	0x00000050
        /*008c*/ 	.short	0x0100
        /*008e*/ 	.byte	0x08
	.zero		1


	//   ....[2]....
        /*0090*/ 	.word	0x00000270
        /*0094*/ 	.word	0x000000ff
        /*0098*/ 	.word	0x00000008
        /*009c*/ 	.short	0x0100
        /*009e*/ 	.byte	0x08
	.zero		1


	//   ....[3]....
        /*00a0*/ 	.word	0x00000280
        /*00a4*/ 	.word	0x000000ff
        /*00a8*/ 	.word	0x00000058
        /*00ac*/ 	.short	0x0100
        /*00ae*/ 	.byte	0x08
	.zero		1


	//   ....[4]....
        /*00b0*/ 	.word	0x00000290
        /*00b4*/ 	.word	0x000000ff
        /*00b8*/ 	.word	0x00000010
        /*00bc*/ 	.short	0x0100
        /*00be*/ 	.byte	0x08
	.zero		1


	//   ....[5]....
        /*00c0*/ 	.word	0x000002a0
        /*00c4*/ 	.word	0x000000ff
        /*00c8*/ 	.word	0x00000060
        /*00cc*/ 	.short	0x0100
        /*00ce*/ 	.byte	0x08
	.zero		1


	//   ....[6]....
        /*00d0*/ 	.word	0x000002b0
        /*00d4*/ 	.word	0x000000ff
        /*00d8*/ 	.word	0x00000018
        /*00dc*/ 	.short	0x0100
        /*00de*/ 	.byte	0x08
	.zero		1


	//   ....[7]....
        /*00e0*/ 	.word	0x000002c0
        /*00e4*/ 	.word	0x000000ff
        /*00e8*/ 	.word	0x00000068
        /*00ec*/ 	.short	0x0100
        /*00ee*/ 	.byte	0x08
	.zero		1


	//   ....[8]....
        /*00f0*/ 	.word	0x000002d0
        /*00f4*/ 	.word	0x000000ff
        /*00f8*/ 	.word	0x00000020
        /*00fc*/ 	.short	0x0100
        /*00fe*/ 	.byte	0x08
	.zero		1


	//   ....[9]....
        /*0100*/ 	.word	0x000002e0
        /*0104*/ 	.word	0x000000ff
        /*0108*/ 	.word	0x00000070
        /*010c*/ 	.short	0x0100
        /*010e*/ 	.byte	0x08
	.zero		1


	//   ....[10]....
        /*0110*/ 	.word	0x000002f0
        /*0114*/ 	.word	0x000000ff
        /*0118*/ 	.word	0x00000028
        /*011c*/ 	.short	0x0100
        /*011e*/ 	.byte	0x08
	.zero		1


	//   ....[11]....
        /*0120*/ 	.word	0x00000300
        /*0124*/ 	.word	0x000000ff
        /*0128*/ 	.word	0x00000078
        /*012c*/ 	.short	0x0100
        /*012e*/ 	.byte	0x08
	.zero		1


	//   ....[12]....
        /*0130*/ 	.word	0x00000310
        /*0134*/ 	.word	0x000000ff
        /*0138*/ 	.word	0x00000030
        /*013c*/ 	.short	0x0100
        /*013e*/ 	.byte	0x08
	.zero		1


	//   ....[13]....
        /*0140*/ 	.word	0x00000320
        /*0144*/ 	.word	0x000000ff
        /*0148*/ 	.word	0x00000080
        /*014c*/ 	.short	0x0100
        /*014e*/ 	.byte	0x08
	.zero		1


	//   ....[14]....
        /*0150*/ 	.word	0x00000330
        /*0154*/ 	.word	0x000000ff
        /*0158*/ 	.word	0x00000038
        /*015c*/ 	.short	0x0100
        /*015e*/ 	.byte	0x08
	.zero		1


	//   ....[15]....
        /*0160*/ 	.word	0x00000340
        /*0164*/ 	.word	0x000000ff
        /*0168*/ 	.word	0x00000088
        /*016c*/ 	.short	0x0100
        /*016e*/ 	.byte	0x08
	.zero		1


	//   ....[16]....
        /*0170*/ 	.word	0x00000350
        /*0174*/ 	.word	0x000000ff
        /*0178*/ 	.word	0x00000040
        /*017c*/ 	.short	0x0100
        /*017e*/ 	.byte	0x08
	.zero		1


	//   ....[17]....
        /*0180*/ 	.word	0x00000360
        /*0184*/ 	.word	0x000000ff
        /*0188*/ 	.word	0x00000090
        /*018c*/ 	.short	0x0100
        /*018e*/ 	.byte	0x08
	.zero		1


	//   ....[18]....
        /*0190*/ 	.word	0x00000370
        /*0194*/ 	.word	0x000000ff
        /*0198*/ 	.word	0x00000048
        /*019c*/ 	.short	0x0100
        /*019e*/ 	.byte	0x08
	.zero		1


	//   ....[19]....
        /*01a0*/ 	.word	0x00000380
        /*01a4*/ 	.word	0x000000ff
        /*01a8*/ 	.word	0x00000098
        /*01ac*/ 	.short	0x0100
        /*01ae*/ 	.byte	0x08
	.zero		1


	//   ....[20]....
        /*01b0*/ 	.word	0x00000630
        /*01b4*/ 	.word	0x000000ff
        /*01b8*/ 	.word	0x000000b0
        /*01bc*/ 	.short	0x0100
        /*01be*/ 	.byte	0x06
	.zero		1


	//   ....[21]....
        /*01c0*/ 	.word	0x000006a0
        /*01c4*/ 	.word	0x000000ff
        /*01c8*/ 	.word	0x000000b8
        /*01cc*/ 	.short	0x0100
        /*01ce*/ 	.byte	0x06
	.zero		1


	//   ....[22]....
        /*01d0*/ 	.word	0x000013a0
        /*01d4*/ 	.word	0x000000ff
        /*01d8*/ 	.word	0x00000000
        /*01dc*/ 	.short	0x010a
        /*01de*/ 	.byte	0x06
	.zero		1


	//   ....[23]....
        /*01e0*/ 	.word	0x000013e0
        /*01e4*/ 	.word	0x000000ff
        /*01e8*/ 	.word	0x00000000
        /*01ec*/ 	.short	0x010a
        /*01ee*/ 	.byte	0x06
	.zero		1


	//   ....[24]....
        /*01f0*/ 	.word	0x00001c20
        /*01f4*/ 	.word	0x000000ff
        /*01f8*/ 	.word	0x00000000
        /*01fc*/ 	.short	0x010a
        /*01fe*/ 	.byte	0x10
	.zero		1


	//   ....[25]....
        /*0200*/ 	.word	0x00001c60
        /*0204*/ 	.word	0x000000ff
        /*0208*/ 	.word	0x00000000
        /*020c*/ 	.short	0x010a
        /*020e*/ 	.byte	0x10
	.zero		1


	//   ....[26]....
        /*0210*/ 	.word	0x000022d0
        /*0214*/ 	.word	0x000000ff
        /*0218*/ 	.word	0x00000000
        /*021c*/ 	.short	0x0101
        /*021e*/ 	.byte	0x08
	.zero		1


	//   ....[27]....
        /*0220*/ 	.word	0x000026a0
        /*0224*/ 	.word	0x000000ff
        /*0228*/ 	.word	0x00000000
        /*022c*/ 	.short	0x0101
        /*022e*/ 	.byte	0x08
	.zero		1


	//   ....[28]....
        /*0230*/ 	.word	0x00005730
        /*0234*/ 	.word	0x0000000e
        /*0238*/ 	.word	0x00000050
        /*023c*/ 	.short	0x010a
        /*023e*/ 	.byte	0x3f
	.zero		1


	//   ....[29]....
        /*0240*/ 	.word	0x00005ac0
        /*0244*/ 	.word	0x00000005
        /*0248*/ 	.word	0x000000b8
        /*024c*/ 	.short	0x0101
        /*024e*/ 	.byte	0x3f
	.zero		1


	//   ....[30]....
        /*0250*/ 	.word	0x000061f0
        /*0254*/ 	.word	0x00000005
        /*0258*/ 	.word	0x00000000
        /*025c*/ 	.short	0x010a
        /*025e*/ 	.byte	0x3f
	.zero		1


	//   ....[31]....
        /*0260*/ 	.word	0x00006270
        /*0264*/ 	.word	0x00000007
        /*0268*/ 	.word	0x00000000
        /*026c*/ 	.short	0x010a
        /*026e*/ 	.byte	0x3f
	.zero		1


	//   ....[32]....
        /*0270*/ 	.word	0x00006300
        /*0274*/ 	.word	0x00000006
        /*0278*/ 	.word	0x00000000
        /*027c*/ 	.short	0x010a
        /*027e*/ 	.byte	0x3f
	.zero		1


	//   ....[33]....
        /*0280*/ 	.word	0x00006390
        /*0284*/ 	.word	0x00000009
        /*0288*/ 	.word	0x00000000
        /*028c*/ 	.short	0x010a
        /*028e*/ 	.byte	0x3f
	.zero		1


	//   ....[34]....
        /*0290*/ 	.word	0x00006420
        /*0294*/ 	.word	0x00000006
        /*0298*/ 	.word	0x00000000
        /*029c*/ 	.short	0x010a
        /*029e*/ 	.byte	0x3f
	.zero		1


	//   ....[35]....
        /*02a0*/ 	.word	0x000064b0
        /*02a4*/ 	.word	0x00000009
        /*02a8*/ 	.word	0x00000000
        /*02ac*/ 	.short	0x010a
        /*02ae*/ 	.byte	0x3f
	.zero		1


	//   ....[36]....
        /*02b0*/ 	.word	0x00006540
        /*02b4*/ 	.word	0x00000006
        /*02b8*/ 	.word	0x00000000
        /*02bc*/ 	.short	0x010a
        /*02be*/ 	.byte	0x3f
	.zero		1


	//   ....[37]....
        /*02c0*/ 	.word	0x000065d0
        /*02c4*/ 	.word	0x00000009
        /*02c8*/ 	.word	0x00000000
        /*02cc*/ 	.short	0x010a
        /*02ce*/ 	.byte	0x3f
	.zero		1


	//   ....[38]....
        /*02d0*/ 	.word	0x00006660
        /*02d4*/ 	.word	0x00000006
        /*02d8*/ 	.word	0x00000000
        /*02dc*/ 	.short	0x010a
        /*02de*/ 	.byte	0x3f
	.zero		1


	//   ....[39]....
        /*02e0*/ 	.word	0x000066f0
        /*02e4*/ 	.word	0x00000003
        /*02e8*/ 	.word	0x00000000
        /*02ec*/ 	.short	0x010a
        /*02ee*/ 	.byte	0x3f
	.zero		1


	//   ....[40]....
        /*02f0*/ 	.word	0x00006760
        /*02f4*/ 	.word	0x00000003
        /*02f8*/ 	.word	0x00000000
        /*02fc*/ 	.short	0x010a
        /*02fe*/ 	.byte	0x3f
	.zero		1


	//   ....[41]....
        /*0300*/ 	.word	0x000067c0
        /*0304*/ 	.word	0x00000004
        /*0308*/ 	.word	0x00000000
        /*030c*/ 	.short	0x010a
        /*030e*/ 	.byte	0x3f
	.zero		1


	//   ....[42]....
        /*0310*/ 	.word	0x00006890
        /*0314*/ 	.word	0x0000000e
        /*0318*/ 	.word	0x00000050
        /*031c*/ 	.short	0x010a
        /*031e*/ 	.byte	0x3f
	.zero		1


	//   ....[43]....
        /*0320*/ 	.word	0x00006970
        /*0324*/ 	.word	0x00000005
        /*0328*/ 	.word	0x00000000
        /*032c*/ 	.short	0x010a
        /*032e*/ 	.byte	0x3f
	.zero		1


	//   ....[44]....
        /*0330*/ 	.word	0x000069c0
        /*0334*/ 	.word	0x00000007
        /*0338*/ 	.word	0x00000000
        /*033c*/ 	.short	0x010a
        /*033e*/ 	.byte	0x3f
	.zero		1


	//   ....[45]....
        /*0340*/ 	.word	0x00006a10
        /*0344*/ 	.word	0x00000006
        /*0348*/ 	.word	0x00000000
        /*034c*/ 	.short	0x010a
        /*034e*/ 	.byte	0x3f
	.zero		1


	//   ....[46]....
        /*0350*/ 	.word	0x00006a60
        /*0354*/ 	.word	0x00000009
        /*0358*/ 	.word	0x00000000
        /*035c*/ 	.short	0x010a
        /*035e*/ 	.byte	0x3f
	.zero		1


	//   ....[47]....
        /*0360*/ 	.word	0x00006ab0
        /*0364*/ 	.word	0x00000006
        /*0368*/ 	.word	0x00000000
        /*036c*/ 	.short	0x010a
        /*036e*/ 	.byte	0x3f
	.zero		1


	//   ....[48]....
        /*0370*/ 	.word	0x00006b00
        /*0374*/ 	.word	0x00000009
        /*0378*/ 	.word	0x00000000
        /*037c*/ 	.short	0x010a
        /*037e*/ 	.byte	0x3f
	.zero		1


	//   ....[49]....
        /*0380*/ 	.word	0x00006b50
        /*0384*/ 	.word	0x00000006
        /*0388*/ 	.word	0x00000000
        /*038c*/ 	.short	0x010a
        /*038e*/ 	.byte	0x3f
	.zero		1


	//   ....[50]....
        /*0390*/ 	.word	0x00006ba0
        /*0394*/ 	.word	0x00000009
        /*0398*/ 	.word	0x00000000
        /*039c*/ 	.short	0x010a
        /*039e*/ 	.byte	0x3f
	.zero		1


	//   ....[51]....
        /*03a0*/ 	.word	0x00006bf0
        /*03a4*/ 	.word	0x00000006
        /*03a8*/ 	.word	0x00000000
        /*03ac*/ 	.short	0x010a
        /*03ae*/ 	.byte	0x3f
	.zero		1


	//----- nvinfo : EIATTR_NUM_MBARRIERS
	.align		4
.L_28:
        /*03b0*/ 	.byte	0x03, 0x38
        /*03b2*/ 	.short	0x0016


	//----- nvinfo : EIATTR_EXIT_INSTR_OFFSETS
	.align		4
        /*03b4*/ 	.byte	0x04, 0x1c
        /*03b6*/ 	.short	(.L_30 - .L_29)


	//   ....[0]....
.L_29:
        /*03b8*/ 	.word	0x000006f0


	//   ....[1]....
        /*03bc*/ 	.word	0x00000fb0


	//   ....[2]....
        /*03c0*/ 	.word	0x00004d90


	//   ....[3]....
        /*03c4*/ 	.word	0x000053d0


	//   ....[4]....
        /*03c8*/ 	.word	0x00006740


	//----- nvinfo : EIATTR_MAX_THREADS
	.align		4
.L_30:
        /*03cc*/ 	.byte	0x04, 0x05
        /*03ce*/ 	.short	(.L_32 - .L_31)
.L_31:
        /*03d0*/ 	.word	0x00000180
        /*03d4*/ 	.word	0x00000001
        /*03d8*/ 	.word	0x00000001


	//----- nvinfo : EIATTR_CRS_STACK_SIZE
	.align		4
.L_32:
        /*03dc*/ 	.byte	0x04, 0x1e
        /*03de*/ 	.short	(.L_34 - .L_33)
.L_33:
        /*03e0*/ 	.word	0x00000000


	//----- nvinfo : EIATTR_CBANK_PARAM_SIZE
	.align		4
.L_34:
        /*03e4*/ 	.byte	0x03, 0x19
        /*03e6*/ 	.short	0x0470


	//----- nvinfo : EIATTR_PARAM_CBANK
	.align		4
        /*03e8*/ 	.byte	0x04, 0x0a
        /*03ea*/ 	.short	(.L_36 - .L_35)
	.align		4
.L_35:
        /*03ec*/ 	.word	index@(.nv.constant0._ZN7cutlass13device_kernelINS_4gemm6kernel13GemmUniversalIN4cute5tupleIJiiiiEEENS1_10collective13CollectiveMmaINS1_37MainloopSm90TmaGmmaWarpSpecializedFP8ILi10ENS5_IJNS4_1CILi1EEESB_SB_EEENS1_35KernelTmaWarpSpecializedCooperativeEEENS5_IJNSA_ILi128EEENSA_ILi48EEESF_EEENS_12float_e4m3_tENS5_IJlSB_lEEESI_SJ_NS4_8TiledMMAINS4_8MMA_AtomIJNS4_4SM904GMMA30MMA_64x16x32_F32E4M3E4M3_SS_TNILNSN_7ScaleInE1ELSP_1EEEEEENS4_6LayoutINS5_IJNSA_ILi2EEESB_SB_EEENS5_IJSB_NSA_ILi0EEESV_EEEEENS5_IJNS4_10UnderscoreESY_SY_EEEEENS4_13SM90_TMA_LOADENS4_14ComposedLayoutINS4_7SwizzleILi3ELi4ELi3EEENS4_18smem_ptr_flag_bitsILi8EEENSS_INS5_IJNSA_ILi8EEESF_EEENS5_IJSF_SB_EEEEEEEvNS4_8identityES11_S1B_vS1C_EENS_8epilogue10collective6detail29Sm90TmaWarpSpecializedAdapterINS1F_15DefaultEpilogueISI_SJ_SJ_NS1E_6thread17LinearCombinationISI_Li1EffLNS1J_9ScaleType4KindE0ELNS_15FloatRoundStyleE2ESI_EENS1_15EpilogueDefaultEEEEEvvEEEEvNT_6ParamsE)
        /*03f0*/ 	.short	0x0210
        /*03f2*/ 	.short	0x0470


	//----- nvinfo : EIATTR_SW_WAR
	.align		4
.L_36:
        /*03f4*/ 	.byte	0x04, 0x36
        /*03f6*/ 	.short	(.L_38 - .L_37)
.L_37:
        /*03f8*/ 	.word	0x00000008
.L_38:


//--------------------- .nv.callgraph             --------------------------
	.section	.nv.callgraph,"",@"SHT_CUDA_CALLGRAPH"
	.align	4
	.sectionentsize	8
	.align		4
        /*0000*/ 	.word	0x00000000
	.align		4
        /*0004*/ 	.word	0xffffffff
	.align		4
        /*0008*/ 	.word	0x00000000
	.align		4
        /*000c*/ 	.word	0xfffffffe
	.align		4
        /*0010*/ 	.word	0x00000000
	.align		4
        /*0014*/ 	.word	0xfffffffd
	.align		4
        /*0018*/ 	.word	0x00000000
	.align		4
        /*001c*/ 	.word	0xfffffffc


//--------------------- .nv.constant4             --------------------------
	.section	.nv.constant4,"a",@progbits
	.align	8
	.align		8
.nv.constant4:
        /*0000*/ 	.dword	_ZN40_INTERNAL_1e02964e_4_k_cu_70f06331_106904cuda3std3__45__cpo5beginE
	.align		8
        /*0008*/ 	.dword	_ZN40_INTERNAL_1e02964e_4_k_cu_70f06331_106904cuda3std3__45__cpo3endE
	.align		8
        /*0010*/ 	.dword	_ZN40_INTERNAL_1e02964e_4_k_cu_70f06331_106904cuda3std3__45__cpo6cbeginE
	.align		8
        /*0018*/ 	.dword	_ZN40_INTERNAL_1e02964e_4_k_cu_70f06331_106904cuda3std3__45__cpo4cendE
	.align		8
        /*0020*/ 	.dword	_ZN40_INTERNAL_1e02964e_4_k_cu_70f06331_106904cuda3std3__442_GLOBAL__N__1e02964e_4_k_cu_70f06331_106906ignoreE
	.align		8
        /*0028*/ 	.dword	_ZN40_INTERNAL_1e02964e_4_k_cu_70f06331_106904cuda3std3__419piecewise_constructE
	.align		8
        /*0030*/ 	.dword	_ZN40_INTERNAL_1e02964e_4_k_cu_70f06331_106904cuda3std3__48in_placeE
	.align		8
        /*0038*/ 	.dword	_ZN40_INTERNAL_1e02964e_4_k_cu_70f06331_106904cuda3std6ranges3__45__cpo4swapE
	.align		8
        /*0040*/ 	.dword	_ZN40_INTERNAL_1e02964e_4_k_cu_70f06331_106904cuda3std6ranges3__45__cpo9iter_moveE
	.align		8
        /*0048*/ 	.dword	_ZN40_INTERNAL_1e02964e_4_k_cu_70f06331_106904cute7productE
	.align		8
        /*0050*/ 	.dword	_ZN40_INTERNAL_1e02964e_4_k_cu_70f06331_106904cute1_E


//--------------------- .text._ZN7cutlass13device_kernelINS_4gemm6kernel13GemmUniversalIN4cute5tupleIJiiiiEEENS1_10collective13CollectiveMmaINS1_37MainloopSm90TmaGmmaWarpSpecializedFP8ILi10ENS5_IJNS4_1CILi1EEESB_SB_EEENS1_35KernelTmaWarpSpecializedCooperativeEEENS5_IJNSA_ILi128EEENSA_ILi48EEESF_EEENS_12float_e4m3_tENS5_IJlSB_lEEESI_SJ_NS4_8TiledMMAINS4_8MMA_AtomIJNS4_4SM904GMMA30MMA_64x16x32_F32E4M3E4M3_SS_TNILNSN_7ScaleInE1ELSP_1EEEEEENS4_6LayoutINS5_IJNSA_ILi2EEESB_SB_EEENS5_IJSB_NSA_ILi0EEESV_EEEEENS5_IJNS4_10UnderscoreESY_SY_EEEEENS4_13SM90_TMA_LOADENS4_14ComposedLayoutINS4_7SwizzleILi3ELi4ELi3EEENS4_18smem_ptr_flag_bitsILi8EEENSS_INS5_IJNSA_ILi8EEESF_EEENS5_IJSF_SB_EEEEEEEvNS4_8identityES11_S1B_vS1C_EENS_8epilogue10collective6detail29Sm90TmaWarpSpecializedAdapterINS1F_15DefaultEpilogueISI_SJ_SJ_NS1E_6thread17LinearCombinationISI_Li1EffLNS1J_9ScaleType4KindE0ELNS_15FloatRoundStyleE2ESI_EENS1_15EpilogueDefaultEEEEEvvEEEEvNT_6ParamsE --------------------------
	.section	.text._ZN7cutlass13device_kernelINS_4gemm6kernel13GemmUniversalIN4cute5tupleIJiiiiEEENS1_10collective13CollectiveMmaINS1_37MainloopSm90TmaGmmaWarpSpecializedFP8ILi10ENS5_IJNS4_1CILi1EEESB_SB_EEENS1_35KernelTmaWarpSpecializedCooperativeEEENS5_IJNSA_ILi128EEENSA_ILi48EEESF_EEENS_12float_e4m3_tENS5_IJlSB_lEEESI_SJ_NS4_8TiledMMAINS4_8MMA_AtomIJNS4_4SM904GMMA30MMA_64x16x32_F32E4M3E4M3_SS_TNILNSN_7ScaleInE1ELSP_1EEEEEENS4_6LayoutINS5_IJNSA_ILi2EEESB_SB_EEENS5_IJSB_NSA_ILi0EEESV_EEEEENS5_IJNS4_10UnderscoreESY_SY_EEEEENS4_13SM90_TMA_LOADENS4_14ComposedLayoutINS4_7SwizzleILi3ELi4ELi3EEENS4_18smem_ptr_flag_bitsILi8EEENSS_INS5_IJNSA_ILi8EEESF_EEENS5_IJSF_SB_EEEEEEEvNS4_8identityES11_S1B_vS1C_EENS_8epilogue10collective6detail29Sm90TmaWarpSpecializedAdapterINS1F_15DefaultEpilogueISI_SJ_SJ_NS1E_6thread17LinearCombinationISI_Li1EffLNS1J_9ScaleType4KindE0ELNS_15FloatRoundStyleE2ESI_EENS1_15EpilogueDefaultEEEEEvvEEEEvNT_6ParamsE,"ax",@progbits
	.align	128
.text._ZN7cutlass13device_kernelINS_4gemm6kernel13GemmUniversalIN4cute5tupleIJiiiiEEENS1_10collective13CollectiveMmaINS1_37MainloopSm90TmaGmmaWarpSpecializedFP8ILi10ENS5_IJNS4_1CILi1EEESB_SB_EEENS1_35KernelTmaWarpSpecializedCooperativeEEENS5_IJNSA_ILi128EEENSA_ILi48EEESF_EEENS_12float_e4m3_tENS5_IJlSB_lEEESI_SJ_NS4_8TiledMMAINS4_8MMA_AtomIJNS4_4SM904GMMA30MMA_64x16x32_F32E4M3E4M3_SS_TNILNSN_7ScaleInE1ELSP_1EEEEEENS4_6LayoutINS5_IJNSA_ILi2EEESB_SB_EEENS5_IJSB_NSA_ILi0EEESV_EEEEENS5_IJNS4_10UnderscoreESY_SY_EEEEENS4_13SM90_TMA_LOADENS4_14ComposedLayoutINS4_7SwizzleILi3ELi4ELi3EEENS4_18smem_ptr_flag_bitsILi8EEENSS_INS5_IJNSA_ILi8EEESF_EEENS5_IJSF_SB_EEEEEEEvNS4_8identityES11_S1B_vS1C_EENS_8epilogue10collective6detail29Sm90TmaWarpSpecializedAdapterINS1F_15DefaultEpilogueISI_SJ_SJ_NS1E_6thread17LinearCombinationISI_Li1EffLNS1J_9ScaleType4KindE0ELNS_15FloatRoundStyleE2ESI_EENS1_15EpilogueDefaultEEEEEvvEEEEvNT_6ParamsE:
        .type           _ZN7cutlass13device_kernelINS_4gemm6kernel13GemmUniversalIN4cute5tupleIJiiiiEEENS1_10collective13CollectiveMmaINS1_37MainloopSm90TmaGmmaWarpSpecializedFP8ILi10ENS5_IJNS4_1CILi1EEESB_SB_EEENS1_35KernelTmaWarpSpecializedCooperativeEEENS5_IJNSA_ILi128EEENSA_ILi48EEESF_EEENS_12float_e4m3_tENS5_IJlSB_lEEESI_SJ_NS4_8TiledMMAINS4_8MMA_AtomIJNS4_4SM904GMMA30MMA_64x16x32_F32E4M3E4M3_SS_TNILNSN_7ScaleInE1ELSP_1EEEEEENS4_6LayoutINS5_IJNSA_ILi2EEESB_SB_EEENS5_IJSB_NSA_ILi0EEESV_EEEEENS5_IJNS4_10UnderscoreESY_SY_EEEEENS4_13SM90_TMA_LOADENS4_14ComposedLayoutINS4_7SwizzleILi3ELi4ELi3EEENS4_18smem_ptr_flag_bitsILi8EEENSS_INS5_IJNSA_ILi8EEESF_EEENS5_IJSF_SB_EEEEEEEvNS4_8identityES11_S1B_vS1C_EENS_8epilogue10collective6detail29Sm90TmaWarpSpecializedAdapterINS1F_15DefaultEpilogueISI_SJ_SJ_NS1E_6thread17LinearCombinationISI_Li1EffLNS1J_9ScaleType4KindE0ELNS_15FloatRoundStyleE2ESI_EENS1_15EpilogueDefaultEEEEEvvEEEEvNT_6ParamsE,@function
        .size           _ZN7cutlass13device_kernelINS_4gemm6kernel13GemmUniversalIN4cute5tupleIJiiiiEEENS1_10collective13CollectiveMmaINS1_37MainloopSm90TmaGmmaWarpSpecializedFP8ILi10ENS5_IJNS4_1CILi1EEESB_SB_EEENS1_35KernelTmaWarpSpecializedCooperativeEEENS5_IJNSA_ILi128EEENSA_ILi48EEESF_EEENS_12float_e4m3_tENS5_IJlSB_lEEESI_SJ_NS4_8TiledMMAINS4_8MMA_AtomIJNS4_4SM904GMMA30MMA_64x16x32_F32E4M3E4M3_SS_TNILNSN_7ScaleInE1ELSP_1EEEEEENS4_6LayoutINS5_IJNSA_ILi2EEESB_SB_EEENS5_IJSB_NSA_ILi0EEESV_EEEEENS5_IJNS4_10UnderscoreESY_SY_EEEEENS4_13SM90_TMA_LOADENS4_14ComposedLayoutINS4_7SwizzleILi3ELi4ELi3EEENS4_18smem_ptr_flag_bitsILi8EEENSS_INS5_IJNSA_ILi8EEESF_EEENS5_IJSF_SB_EEEEEEEvNS4_8identityES11_S1B_vS1C_EENS_8epilogue10collective6detail29Sm90TmaWarpSpecializedAdapterINS1F_15DefaultEpilogueISI_SJ_SJ_NS1E_6thread17LinearCombinationISI_Li1EffLNS1J_9ScaleType4KindE0ELNS_15FloatRoundStyleE2ESI_EENS1_15EpilogueDefaultEEEEEvvEEEEvNT_6ParamsE,(.L_x_134 - _ZN7cutlass13device_kernelINS_4gemm6kernel13GemmUniversalIN4cute5tupleIJiiiiEEENS1_10collective13CollectiveMmaINS1_37MainloopSm90TmaGmmaWarpSpecializedFP8ILi10ENS5_IJNS4_1CILi1EEESB_SB_EEENS1_35KernelTmaWarpSpecializedCooperativeEEENS5_IJNSA_ILi128EEENSA_ILi48EEESF_EEENS_12float_e4m3_tENS5_IJlSB_lEEESI_SJ_NS4_8TiledMMAINS4_8MMA_AtomIJNS4_4SM904GMMA30MMA_64x16x32_F32E4M3E4M3_SS_TNILNSN_7ScaleInE1ELSP_1EEEEEENS4_6LayoutINS5_IJNSA_ILi2EEESB_SB_EEENS5_IJSB_NSA_ILi0EEESV_EEEEENS5_IJNS4_10UnderscoreESY_SY_EEEEENS4_13SM90_TMA_LOADENS4_14ComposedLayoutINS4_7SwizzleILi3ELi4ELi3EEENS4_18smem_ptr_flag_bitsILi8EEENSS_INS5_IJNSA_ILi8EEESF_EEENS5_IJSF_SB_EEEEEEEvNS4_8identityES11_S1B_vS1C_EENS_8epilogue10collective6detail29Sm90TmaWarpSpecializedAdapterINS1F_15DefaultEpilogueISI_SJ_SJ_NS1E_6thread17LinearCombinationISI_Li1EffLNS1J_9ScaleType4KindE0ELNS_15FloatRoundStyleE2ESI_EENS1_15EpilogueDefaultEEEEEvvEEEEvNT_6ParamsE)
        .other          _ZN7cutlass13device_kernelINS_4gemm6kernel13GemmUniversalIN4cute5tupleIJiiiiEEENS1_10collective13CollectiveMmaINS1_37MainloopSm90TmaGmmaWarpSpecializedFP8ILi10ENS5_IJNS4_1CILi1EEESB_SB_EEENS1_35KernelTmaWarpSpecializedCooperativeEEENS5_IJNSA_ILi128EEENSA_ILi48EEESF_EEENS_12float_e4m3_tENS5_IJlSB_lEEESI_SJ_NS4_8TiledMMAINS4_8MMA_AtomIJNS4_4SM904GMMA30MMA_64x16x32_F32E4M3E4M3_SS_TNILNSN_7ScaleInE1ELSP_1EEEEEENS4_6LayoutINS5_IJNSA_ILi2EEESB_SB_EEENS5_IJSB_NSA_ILi0EEESV_EEEEENS5_IJNS4_10UnderscoreESY_SY_EEEEENS4_13SM90_TMA_LOADENS4_14ComposedLayoutINS4_7SwizzleILi3ELi4ELi3EEENS4_18smem_ptr_flag_bitsILi8EEENSS_INS5_IJNSA_ILi8EEESF_EEENS5_IJSF_SB_EEEEEEEvNS4_8identityES11_S1B_vS1C_EENS_8epilogue10collective6detail29Sm90TmaWarpSpecializedAdapterINS1F_15DefaultEpilogueISI_SJ_SJ_NS1E_6thread17LinearCombinationISI_Li1EffLNS1J_9ScaleType4KindE0ELNS_15FloatRoundStyleE2ESI_EENS1_15EpilogueDefaultEEEEEvvEEEEvNT_6ParamsE,@"STO_CUDA_ENTRY STV_DEFAULT"
_ZN7cutlass13device_kernelINS_4gemm6kernel13GemmUniversalIN4cute5tupleIJiiiiEEENS1_10collective13CollectiveMmaINS1_37MainloopSm90TmaGmmaWarpSpecializedFP8ILi10ENS5_IJNS4_1CILi1EEESB_SB_EEENS1_35KernelTmaWarpSpecializedCooperativeEEENS5_IJNSA_ILi128EEENSA_ILi48EEESF_EEENS_12float_e4m3_tENS5_IJlSB_lEEESI_SJ_NS4_8TiledMMAINS4_8MMA_AtomIJNS4_4SM904GMMA30MMA_64x16x32_F32E4M3E4M3_SS_TNILNSN_7ScaleInE1ELSP_1EEEEEENS4_6LayoutINS5_IJNSA_ILi2EEESB_SB_EEENS5_IJSB_NSA_ILi0EEESV_EEEEENS5_IJNS4_10UnderscoreESY_SY_EEEEENS4_13SM90_TMA_LOADENS4_14ComposedLayoutINS4_7SwizzleILi3ELi4ELi3EEENS4_18smem_ptr_flag_bitsILi8EEENSS_INS5_IJNSA_ILi8EEESF_EEENS5_IJSF_SB_EEEEEEEvNS4_8identityES11_S1B_vS1C_EENS_8epilogue10collective6detail29Sm90TmaWarpSpecializedAdapterINS1F_15DefaultEpilogueISI_SJ_SJ_NS1E_6thread17LinearCombinationISI_Li1EffLNS1J_9ScaleType4KindE0ELNS_15FloatRoundStyleE2ESI_EENS1_15EpilogueDefaultEEEEEvvEEEEvNT_6ParamsE:
[----:B------:R-:W-:Y:S01]  /*0000*/  LDC R1, c[0x0][0x28] ;  /* 0x00000a00ff017b82 */ /* 0x000fe20000000800 */
[----:B------:R-:W0:Y:S01]  /*0010*/  S2R R11, SR_TID.X ;  /* 0x00000000000b7919 */ /* 0x000e220000002100 */
[----:B------:R-:W-:Y:S01]  /*0020*/  ELECT P0, URZ, PT ;  /* 0x00000000003f782f */ /* 0x000fe20003800000 */
[----:B------:R-:W-:Y:S01]  /*0030*/  BSSY B0, `(.L_x_0) ;  /* 0x000000f000007945 */ /* 0x000fe20003800000 */
[--C-:B0-----:R-:W-:Y:S02]  /*0040*/  SHF.R.U32.HI R0, RZ, 0x5, R11.reuse ;  /* 0x00000005ff007819 */ /* 0x101fe4000001160b */
[----:B------:R-:W-:-:S03]  /*0050*/  SHF.R.U32.HI R3, RZ, 0x7, R11 ;  /* 0x00000007ff037819 */ /* 0x000fc6000001160b */
[----:B------:R-:W0:Y:S04]  /*0060*/  SHFL.IDX PT, R2, R0, RZ, 0x1f ;  /* 0x00001fff00027589 */ /* 0x000e2800000e0000 */
[----:B------:R1:W2:Y:S01]  /*0070*/  SHFL.IDX PT, R10, R3, RZ, 0x1f ;  /* 0x00001fff030a7589 */ /* 0x0002a200000e0000 */
[----:B0-----:R-:W-:-:S13]  /*0080*/  ISETP.NE.OR P0, PT, R2, RZ, !P0 ;  /* 0x000000ff0200720c */ /* 0x001fda0004705670 */
[----:B-12---:R-:W-:Y:S05]  /*0090*/  @P0 BRA `(.L_x_1) ;  /* 0x0000000000200947 */ /* 0x006fea0003800000 */
[----:B------:R-:W-:Y:S02]  /*00a0*/  ULDC.64 UR4, c[0x0][0x198] ;  /* 0x0000660000047ab9 */ /* 0x000fe40000000a00 */
[----:B------:R-:W-:Y:S02]  /*00b0*/  UIADD3 UR6, UP0, UR4, 0xf0, URZ ;  /* 0x000000f004067890 */ /* 0x000fe4000ff1e03f */
[----:B------:R-:W-:Y:S02]  /*00c0*/  UIADD3 UR4, UP1, UR4, 0x1f0, URZ ;  /* 0x000001f004047890 */ /* 0x000fe4000ff3e03f */
[----:B------:R-:W-:Y:S02]  /*00d0*/  UIADD3.X UR7, URZ, UR5, URZ, UP0, !UPT ;  /* 0x000000053f077290 */ /* 0x000fe400087fe43f */
[----:B------:R-:W-:-:S07]  /*00e0*/  UIADD3.X UR5, URZ, UR5, URZ, UP1, !UPT ;  /* 0x000000053f057290 */ /* 0x000fce0008ffe43f */
[----:B------:R0:W-:Y:S02]  /*00f0*/  UTMACCTL.PF [UR6] ;  /* 0x00000000060079b9 */ /* 0x0001e40008040000 */
[----:B------:R0:W-:Y:S02]  /*0100*/  UTMACCTL.PF [UR4] ;  /* 0x00000000040079b9 */ /* 0x0001e40008040000 */
[----:B0-----:R-:W-:Y:S01]  /*0110*/  NOP ;  /* 0x0000000000007918 */ /* 0x001fe20000000000 */
.L_x_1:
[----:B------:R-:W-:Y:S05]  /*0120*/  BSYNC B0 ;  /* 0x0000000000007941 */ /* 0x000fea0003800000 */
.L_x_0:
[----:B------:R-:W0:Y:S02]  /*0130*/  SHFL.IDX PT, R3, R0, RZ, 0x1f ;  /* 0x00001fff00037589 */ /* 0x000e2400000e0000 */
[----:B0-----:R-:W-:-:S13]  /*0140*/  ISETP.NE.AND P0, PT, R3, RZ, PT ;  /* 0x000000ff0300720c */ /* 0x001fda0003f05270 */
[----:B------:R-:W-:Y:S05]  /*0150*/  @P0 BRA `(.L_x_2) ;  /* 0x0000000000940947 */ /* 0x000fea0003800000 */
[----:B------:R-:W-:Y:S01]  /*0160*/  ELECT P0, URZ, PT ;  /* 0x00000000003f782f */ /* 0x000fe20003800000 */
[----:B------:R-:W-:-:S12]  /*0170*/  BSSY B0, `(.L_x_2) ;  /* 0x0000023000007945 */ /* 0x000fd80003800000 */
[----:B------:R-:W-:Y:S05]  /*0180*/  @!P0 BRA `(.L_x_3) ;  /* 0x0000000000848947 */ /* 0x000fea0003800000 */
[----:B------:R-:W0:Y:S01]  /*0190*/  S2UR UR8, SR_CgaCtaId ;  /* 0x00000000000879c3 */ /* 0x000e220000008800 */
[----:B------:R-:W-:Y:S01]  /*01a0*/  UMOV UR4, 0x400 ;  /* 0x0000040000047882 */ /* 0x000fe20000000000 */
[----:B------:R-:W-:Y:S01]  /*01b0*/  UMOV UR5, 0x1 ;  /* 0x0000000100057882 */ /* 0x000fe20000000000 */
[----:B------:R-:W-:Y:S02]  /*01c0*/  UMOV UR6, 0x100 ;  /* 0x0000010000067882 */ /* 0x000fe40000000000 */
[----:B------:R-:W-:-:S04]  /*01d0*/  UIADD3 UR6, -UR6, 0x100000, URZ ;  /* 0x0010000006067890 */ /* 0x000fc8000fffe13f */
[----:B------:R-:W-:Y:S02]  /*01e0*/  USHF.L.U32 UR7, UR6, 0xb, URZ ;  /* 0x0000000b06077899 */ /* 0x000fe4000800063f */
[----:B------:R-:W-:Y:S02]  /*01f0*/  USHF.L.U32 UR6, UR6, 0x1, URZ ;  /* 0x0000000106067899 */ /* 0x000fe4000800063f */
[----:B0-----:R-:W-:Y:S02]  /*0200*/  ULEA UR8, UR8, UR4, 0x18 ;  /* 0x0000000408087291 */ /* 0x001fe4000f8ec03f */
[----:B------:R-:W-:-:S04]  /*0210*/  UIADD3 UR4, -UR5, 0x100000, URZ ;  /* 0x0010000005047890 */ /* 0x000fc8000fffe13f */
[----:B------:R-:W-:Y:S02]  /*0220*/  USHF.L.U32 UR5, UR4, 0xb, URZ ;  /* 0x0000000b04057899 */ /* 0x000fe4000800063f */
[----:B------:R-:W-:Y:S01]  /*0230*/  USHF.L.U32 UR4, UR4, 0x1, URZ ;  /* 0x0000000104047899 */ /* 0x000fe2000800063f */
[----:B------:R-:W0:Y:S11]  /*0240*/  FENCE.VIEW.ASYNC.S ;  /* 0x00000000000073c6 */ /* 0x000e360000000000 */
[----:B0-----:R0:W1:Y:S01]  /*0250*/  SYNCS.EXCH.64 URZ, [UR8], UR4 ;  /* 0x00000004083f75b2 */ /* 0x0010620008000100 */
[----:B------:R0:W2:Y:S01]  /*0260*/  SYNCS.EXCH.64 URZ, [UR8+0x50], UR6 ;  /* 0x00005006083f75b2 */ /* 0x0000a20008000100 */
[----:B------:R0:W3:Y:S01]  /*0270*/  SYNCS.EXCH.64 URZ, [UR8+0x8], UR4 ;  /* 0x00000804083f75b2 */ /* 0x0000e20008000100 */
[----:B------:R0:W4:Y:S01]  /*0280*/  SYNCS.EXCH.64 URZ, [UR8+0x58], UR6 ;  /* 0x00005806083f75b2 */ /* 0x0001220008000100 */
[----:B------:R0:W0:Y:S01]  /*0290*/  SYNCS.EXCH.64 URZ, [UR8+0x10], UR4 ;  /* 0x00001004083f75b2 */ /* 0x0000220008000100 */
        /* <DEDUP_REMOVED lines=15> */
[----:B------:R-:W-:Y:S01]  /*0390*/  NOP ;  /* 0x0000000000007918 */ /* 0x000fe20000000000 */
.L_x_3:
[----:B0-----:R-:W-:Y:S05]  /*03a0*/  BSYNC B0 ;  /* 0x0000000000007941 */ /* 0x001fea0003800000 */
.L_x_2:
[----:B------:R-:W0:Y:S01]  /*03b0*/  SHFL.IDX PT, R0, R0, RZ, 0x1f ;  /* 0x00001fff00007589 */ /* 0x000e2200000e0000 */
[----:B------:R-:W5:Y:S01]  /*03c0*/  LDC R3, c[0x0][0x65c] ;  /* 0x00019700ff037b82 */ /* 0x000f620000000800 */
[----:B------:R-:W-:Y:S02]  /*03d0*/  ELECT P0, URZ, PT ;  /* 0x00000000003f782f */ /* 0x000fe40003800000 */
[----:B------:R-:W-:Y:S01]  /*03e0*/  SHF.R.S32.HI R5, RZ, 0x1f, R2 ;  /* 0x0000001fff057819 */ /* 0x000fe20000011402 */
[----:B------:R-:W1:Y:S01]  /*03f0*/  S2R R8, SR_CTAID.Y ;  /* 0x0000000000087919 */ /* 0x000e620000002600 */
[----:B------:R-:W-:Y:S01]  /*0400*/  UMOV UR4, 0x20 ;  /* 0x0000002000047882 */ /* 0x000fe20000000000 */
[----:B------:R-:W-:Y:S01]  /*0410*/  ISETP.NE.AND P2, PT, R10, RZ, PT ;  /* 0x000000ff0a00720c */ /* 0x000fe20003f45270 */
[----:B------:R-:W-:Y:S01]  /*0420*/  NOP ;  /* 0x0000000000007918 */ /* 0x000fe20000000000 */
[----:B------:R-:W2:Y:S01]  /*0430*/  S2R R4, SR_CTAID.X ;  /* 0x0000000000047919 */ /* 0x000ea20000002500 */
[----:B------:R-:W-:Y:S01]  /*0440*/  LEA.HI R5, R5, R2, RZ, 0x2 ;  /* 0x0000000205057211 */ /* 0x000fe200078f10ff */
[----:B------:R-:W-:-:S03]  /*0450*/  NOP ;  /* 0x0000000000007918 */ /* 0x000fc60000000000 */
[----:B------:R-:W-:-:S05]  /*0460*/  LOP3.LUT R5, R5, 0xfffffffc, RZ, 0xc0, !PT ;  /* 0xfffffffc05057812 */ /* 0x000fca00078ec0ff */
[----:B------:R-:W-:Y:S02]  /*0470*/  IMAD.IADD R2, R2, 0x1, -R5 ;  /* 0x0000000102027824 */ /* 0x000fe400078e0a05 */
[----:B------:R-:W-:Y:S01]  /*0480*/  IMAD.MOV.U32 R5, RZ, RZ, RZ ;  /* 0x000000ffff057224 */ /* 0x000fe200078e00ff */
[----:B0-----:R-:W-:Y:S02]  /*0490*/  ISETP.NE.OR P0, PT, R0, RZ, !P0 ;  /* 0x000000ff0000720c */ /* 0x001fe40004705670 */
[----:B-----5:R-:W-:-:S11]  /*04a0*/  ISETP.NE.AND P4, PT, R3, 0x1, PT ;  /* 0x000000010300780c */ /* 0x020fd60003f85270 */
[----:B------:R-:W-:Y:S01]  /*04b0*/  VOTEU.ALL UP0, P0 ;  /* 0x00000000003f7886 */ /* 0x000fe20000000000 */
[----:B------:R-:W-:Y:S01]  /*04c0*/  VOTEU.ALL UP1, P0 ;  /* 0x00000000003f7886 */ /* 0x000fe20000020000 */
[----:B------:R-:W2:Y:S01]  /*04d0*/  @P4 LDC R9, c[0x0][0x10] ;  /* 0x00000400ff094b82 */ /* 0x000ea20000000800 */
[----:B-1----:R-:W-:Y:S02]  /*04e0*/  @P4 IMAD.MOV.U32 R3, RZ, RZ, R8 ;  /* 0x000000ffff034224 */ /* 0x002fe400078e0008 */
[----:B------:R-:W-:Y:S01]  /*04f0*/  @!UP0 UMOV UR6, 0x400 ;  /* 0x0000040000068882 */ /* 0x000fe20000000000 */
[----:B------:R-:W-:-:S04]  /*0500*/  @!UP0 UIADD3 UR4, -UR4, 0x100000, URZ ;  /* 0x0010000004048890 */ /* 0x000fc8000fffe13f */
[----:B------:R-:W-:Y:S02]  /*0510*/  @!UP0 USHF.L.U32 UR5, UR4, 0xb, URZ ;  /* 0x0000000b04058899 */ /* 0x000fe4000800063f */
[----:B------:R-:W-:Y:S01]  /*0520*/  @!UP0 USHF.L.U32 UR4, UR4, 0x1, URZ ;  /* 0x0000000104048899 */ /* 0x000fe2000800063f */
[----:B------:R-:W-:Y:S02]  /*0530*/  @P4 IMAD.MOV.U32 R6, RZ, RZ, R3 ;  /* 0x000000ffff064224 */ /* 0x000fe400078e0003 */
[----:B------:R-:W-:Y:S01]  /*0540*/  @P4 IMAD.MOV.U32 R7, RZ, RZ, RZ ;  /* 0x000000ffff074224 */ /* 0x000fe200078e00ff */
[----:B------:R-:W0:Y:S01]  /*0550*/  @!UP0 S2UR UR7, SR_CgaCtaId ;  /* 0x00000000000789c3 */ /* 0x000e220000008800 */
[----:B------:R-:W-:Y:S02]  /*0560*/  @!P4 IMAD.MOV.U32 R3, RZ, RZ, R8 ;  /* 0x000000ffff03c224 */ /* 0x000fe400078e0008 */
[----:B------:R-:W-:-:S05]  /*0570*/  @P4 IMAD.MOV.U32 R13, RZ, RZ, RZ ;  /* 0x000000ffff0d4224 */ /* 0x000fca00078e00ff */
[----:B------:R-:W1:Y:S01]  /*0580*/  @!P4 LDC R0, c[0x0][0xc] ;  /* 0x00000300ff00cb82 */ /* 0x000e620000000800 */
[----:B--2---:R-:W-:-:S04]  /*0590*/  @P4 IMAD.WIDE.U32 R8, R4, R9, R6 ;  /* 0x0000000904084225 */ /* 0x004fc800078e0006 */
[----:B------:R-:W-:Y:S01]  /*05a0*/  @P4 IMAD.IADD R9, R9, 0x1, R13 ;  /* 0x0000000109094824 */ /* 0x000fe200078e020d */
[----:B0-----:R-:W-:Y:S01]  /*05b0*/  @!UP0 ULEA UR6, UR7, UR6, 0x18 ;  /* 0x0000000607068291 */ /* 0x001fe2000f8ec03f */
[----:B------:R-:W-:Y:S01]  /*05c0*/  VOTEU.ALL UP0, P0 ;  /* 0x00000000003f7886 */ /* 0x000fe20000000000 */
[----:B------:R-:W-:-:S04]  /*05d0*/  ISETP.NE.AND P0, PT, R2, 0x3, PT ;  /* 0x000000030200780c */ /* 0x000fc80003f05270 */
[----:B------:R-:W-:Y:S01]  /*05e0*/  ISETP.EQ.OR P0, PT, R2, RZ, !P0 ;  /* 0x000000ff0200720c */ /* 0x000fe20004702670 */
[----:B-1----:R-:W-:-:S03]  /*05f0*/  @!P4 IMAD.WIDE.U32 R6, R0, R3, R4 ;  /* 0x000000030006c225 */ /* 0x002fc600078e0004 */
[C---:B------:R-:W-:Y:S01]  /*0600*/  ISETP.EQ.AND P0, PT, R10.reuse, RZ, P0 ;  /* 0x000000ff0a00720c */ /* 0x040fe20000702270 */
[----:B------:R-:W-:Y:S01]  /*0610*/  VIADD R10, R10, 0xffffffff ;  /* 0xffffffff0a0a7836 */ /* 0x000fe20000000000 */
[----:B------:R-:W0:Y:S02]  /*0620*/  FENCE.VIEW.ASYNC.S ;  /* 0x00000000000073c6 */ /* 0x000e240000000000 */
[----:B0-----:R0:W3:Y:S01]  /*0630*/  @!UP0 SYNCS.EXCH.64 URZ, [UR6+0xb0], UR4 ;  /* 0x0000b004063f85b2 */ /* 0x0010e20008000100 */
[----:B------:R-:W-:Y:S01]  /*0640*/  @P4 IMAD.MOV.U32 R0, RZ, RZ, R8 ;  /* 0x000000ffff004224 */ /* 0x000fe200078e0008 */
[----:B------:R-:W-:Y:S01]  /*0650*/  SEL R8, RZ, 0x1, !P0 ;  /* 0x00000001ff087807 */ /* 0x000fe20004000000 */
[----:B------:R-:W-:Y:S01]  /*0660*/  @!P4 IMAD.MOV.U32 R0, RZ, RZ, R6 ;  /* 0x000000ffff00c224 */ /* 0x000fe200078e0006 */
[----:B------:R-:W-:Y:S01]  /*0670*/  ISETP.GE.U32.AND P1, PT, R10, 0x2, PT ;  /* 0x000000020a00780c */ /* 0x000fe20003f26070 */
[----:B------:R-:W-:-:S03]  /*0680*/  @!P4 IMAD.MOV.U32 R9, RZ, RZ, R7 ;  /* 0x000000ffff09c224 */ /* 0x000fc600078e0007 */
[----:B------:R-:W-:Y:S01]  /*0690*/  SEL R8, R8, 0x2, P1 ;  /* 0x0000000208087807 */ /* 0x000fe20000800000 */
[----:B------:R0:W3:Y:S01]  /*06a0*/  @!UP1 SYNCS.EXCH.64 URZ, [UR6+0xb8], UR4 ;  /* 0x0000b804063f95b2 */ /* 0x0000e20008000100 */
[----:B------:R-:W-:Y:S01]  /*06b0*/  NOP ;  /* 0x0000000000007918 */ /* 0x000fe20000000000 */
[----:B---34-:R-:W-:Y:S06]  /*06c0*/  BAR.SYNC.DEFER_BLOCKING 0x0 ;  /* 0x0000000000007b1d */ /* 0x018fec0000010000 */
[----:B------:R-:W-:Y:S05]  /*06d0*/  @!P2 BRA `(.L_x_4) ;  /* 0x0000004400b0a947 */ /* 0x000fea0003800000 */
[----:B------:R-:W-:-:S13]  /*06e0*/  ISETP.GT.U32.AND P0, PT, R10, 0x1, PT ;  /* 0x000000010a00780c */ /* 0x000fda0003f04070 */
[----:B0-----:R-:W-:Y:S05]  /*06f0*/  @P0 EXIT ;  /* 0x000000000000094d */ /* 0x001fea0003800000 */
[----:B------:R-:W-:Y:S01]  /*0700*/  ULDC.64 UR4, c[0x0][0x650] ;  /* 0x0001940000047ab9 */ /* 0x000fe20000000a00 */
[----:B------:R-:W-:Y:S01]  /*0710*/  PRMT R10, RZ, 0x7610, R10 ;  /* 0x00007610ff0a7816 */ /* 0x000fe2000000000a */
[----:B------:R-:W-:Y:S01]  /*0720*/  IMAD.MOV.U32 R20, RZ, RZ, -0x1 ;  /* 0xffffffffff147424 */ /* 0x000fe200078e00ff */
[----:B------:R-:W-:Y:S01]  /*0730*/  ISETP.GE.U32.AND P0, PT, R0, UR4, PT ;  /* 0x0000000400007c0c */ /* 0x000fe2000bf06070 */
[----:B------:R-:W-:Y:S02]  /*0740*/  IMAD.MOV.U32 R12, RZ, RZ, -0x1 ;  /* 0xffffffffff0c7424 */ /* 0x000fe400078e00ff */
[----:B------:R-:W-:Y:S01]  /*0750*/  IMAD.MOV.U32 R53, RZ, RZ, -0x1 ;  /* 0xffffffffff357424 */ /* 0x000fe200078e00ff */
[----:B------:R-:W-:-:S13]  /*0760*/  ISETP.GE.U32.AND.EX P0, PT, R9, UR5, PT, P0 ;  /* 0x0000000509007c0c */ /* 0x000fda000bf06100 */
[----:B------:R-:W-:Y:S05]  /*0770*/  @P0 BRA `(.L_x_5) ;  /* 0x00000004005c0947 */ /* 0x000fea0003800000 */
[----:B------:R-:W0:Y:S01]  /*0780*/  LDC.64 R18, c[0x0][0x628] ;  /* 0x00018a00ff127b82 */ /* 0x000e220000000a00 */
[----:B------:R-:W-:Y:S02]  /*0790*/  IMAD.MOV.U32 R6, RZ, RZ, R0 ;  /* 0x000000ffff067224 */ /* 0x000fe400078e0000 */
[----:B------:R-:W-:-:S05]  /*07a0*/  IMAD.MOV.U32 R7, RZ, RZ, R9 ;  /* 0x000000ffff077224 */ /* 0x000fca00078e0009 */
[----:B------:R-:W1:Y:S08]  /*07b0*/  LDC R2, c[0x0][0x630] ;  /* 0x00018c00ff027b82 */ /* 0x000e700000000800 */
[----:B------:R-:W2:Y:S01]  /*07c0*/  LDC.64 R20, c[0x0][0x620] ;  /* 0x00018800ff147b82 */ /* 0x000ea20000000a00 */
[----:B0-----:R-:W-:-:S04]  /*07d0*/  ISETP.NE.U32.AND P0, PT, R18, RZ, PT ;  /* 0x000000ff1200720c */ /* 0x001fc80003f05070 */
[----:B------:R-:W-:-:S13]  /*07e0*/  ISETP.NE.AND.EX P0, PT, R19, RZ, PT, P0 ;  /* 0x000000ff1300720c */ /* 0x000fda0003f05300 */
[----:B-12---:R-:W-:Y:S05]  /*07f0*/  @!P0 BRA `(.L_x_6) ;  /* 0x0000000000288947 */ /* 0x006fea0003800000 */
[----:B------:R-:W0:Y:S02]  /*0800*/  LDC R15, c[0x0][0x634] ;  /* 0x00018d00ff0f7b82 */ /* 0x000e240000000800 */
[----:B0-----:R-:W-:-:S05]  /*0810*/  IADD3 R15, P0, R0, R15, RZ ;  /* 0x0000000f000f7210 */ /* 0x001fca0007f1e0ff */
[----:B------:R-:W-:-:S04]  /*0820*/  IMAD.X R17, RZ, RZ, R9, P0 ;  /* 0x000000ffff117224 */ /* 0x000fc800000e0609 */
[----:B------:R-:W-:-:S04]  /*0830*/  IMAD.WIDE.U32 R6, R17, R18, RZ ;  /* 0x0000001211067225 */ /* 0x000fc800078e00ff */
[----:B------:R-:W-:-:S04]  /*0840*/  IMAD.WIDE.U32 R12, P0, R15, R19, R6 ;  /* 0x000000130f0c7225 */ /* 0x000fc80007800006 */
[----:B------:R-:W-:-:S04]  /*0850*/  IMAD.WIDE.U32 R6, R15, R18, RZ ;  /* 0x000000120f067225 */ /* 0x000fc800078e00ff */
[----:B------:R-:W-:Y:S01]  /*0860*/  IMAD.X R15, RZ, RZ, RZ, P0 ;  /* 0x000000ffff0f7224 */ /* 0x000fe200000e06ff */
[----:B------:R-:W-:Y:S01]  /*0870*/  IADD3 RZ, P0, R7, R12, RZ ;  /* 0x0000000c07ff7210 */ /* 0x000fe20007f1e0ff */
[----:B------:R-:W-:-:S04]  /*0880*/  IMAD.MOV.U32 R14, RZ, RZ, R13 ;  /* 0x000000ffff0e7224 */ /* 0x000fc800078e000d */
[----:B------:R-:W-:-:S08]  /*0890*/  IMAD.WIDE.U32.X R6, R17, R19, R14, P0 ;  /* 0x0000001311067225 */ /* 0x000fd000000e040e */
.L_x_6:
[-CC-:B------:R-:W-:Y:S01]  /*08a0*/  SHF.R.U64 R53, R6, R2.reuse, R7.reuse ;  /* 0x0000000206357219 */ /* 0x180fe20000001207 */
[----:B------:R-:W0:Y:S01]  /*08b0*/  LDC R12, c[0x0][0x618] ;  /* 0x00018600ff0c7b82 */ /* 0x000e220000000800 */
[----:B------:R-:W-:Y:S01]  /*08c0*/  SHF.R.U32.HI R5, RZ, R2, R7 ;  /* 0x00000002ff057219 */ /* 0x000fe20000011607 */
[----:B------:R-:W-:Y:S01]  /*08d0*/  ULDC UR4, c[0x0][0x150] ;  /* 0x0000540000047ab9 */ /* 0x000fe20000000800 */
[----:B------:R-:W-:Y:S01]  /*08e0*/  IADD3 R13, P0, RZ, -R53, RZ ;  /* 0x80000035ff0d7210 */ /* 0x000fe20007f1e0ff */
[----:B------:R-:W-:Y:S01]  /*08f0*/  IMAD.MOV.U32 R6, RZ, RZ, R0 ;  /* 0x000000ffff067224 */ /* 0x000fe200078e0000 */
[----:B------:R-:W-:Y:S01]  /*0900*/  I2FP.F32.U32 R2, R4 ;  /* 0x0000000400027245 */ /* 0x000fe20000201000 */
[----:B------:R-:W-:Y:S02]  /*0910*/  IMAD.MOV.U32 R7, RZ, RZ, R9 ;  /* 0x000000ffff077224 */ /* 0x000fe400078e0009 */
[----:B------:R-:W-:Y:S01]  /*0920*/  IMAD.X R15, RZ, RZ, ~R5, P0 ;  /* 0x000000ffff0f7224 */ /* 0x000fe200000e0e05 */
[----:B------:R-:W1:Y:S01]  /*0930*/  LDC.64 R22, c[0x0][0x640] ;  /* 0x00019000ff167b82 */ /* 0x000e620000000a00 */
[----:B------:R-:W-:Y:S01]  /*0940*/  FMUL R2, R2, UR4 ;  /* 0x0000000402027c20 */ /* 0x000fe20008400000 */
[----:B------:R-:W-:Y:S01]  /*0950*/  IMAD.WIDE.U32 R6, R13, R20, R6 ;  /* 0x000000140d067225 */ /* 0x000fe200078e0006 */
[----:B------:R-:W-:-:S03]  /*0960*/  ULDC UR4, c[0x0][0x154] ;  /* 0x0000550000047ab9 */ /* 0x000fc60000000800 */
[----:B------:R-:W-:Y:S01]  /*0970*/  IMAD R10, R15, R20, RZ ;  /* 0x000000140f0a7224 */ /* 0x000fe200078e02ff */
[----:B------:R-:W2:Y:S01]  /*0980*/  F2I.U32.TRUNC.NTZ R2, R2 ;  /* 0x0000000200027305 */ /* 0x000ea2000020f000 */
[----:B------:R-:W3:Y:S02]  /*0990*/  LDC R5, c[0x0][0x144] ;  /* 0x00005100ff057b82 */ /* 0x000ee40000000800 */
[----:B------:R-:W-:-:S04]  /*09a0*/  IMAD R13, R13, R21, R10 ;  /* 0x000000150d0d7224 */ /* 0x000fc800078e020a */
[----:B------:R-:W-:Y:S02]  /*09b0*/  IMAD.IADD R7, R7, 0x1, R13 ;  /* 0x0000000107077824 */ /* 0x000fe400078e020d */
[----:B------:R-:W4:Y:S03]  /*09c0*/  LDC R15, c[0x0][0x608] ;  /* 0x00018200ff0f7b82 */ /* 0x000f260000000800 */
[-CC-:B0-----:R-:W-:Y:S02]  /*09d0*/  SHF.R.U64 R19, R6, R12.reuse, R7.reuse ;  /* 0x0000000c06137219 */ /* 0x181fe40000001207 */
[----:B------:R-:W-:Y:S01]  /*09e0*/  I2FP.F32.U32 R6, R3 ;  /* 0x0000000300067245 */ /* 0x000fe20000201000 */
[----:B--2---:R-:W-:Y:S01]  /*09f0*/  IMAD.MOV R13, RZ, RZ, -R2 ;  /* 0x000000ffff0d7224 */ /* 0x004fe200078e0a02 */
[----:B------:R-:W-:Y:S01]  /*0a00*/  SHF.R.U32.HI R10, RZ, R12, R7 ;  /* 0x0000000cff0a7219 */ /* 0x000fe20000011607 */
[----:B------:R-:W0:Y:S01]  /*0a10*/  LDC R14, c[0x0][0x658] ;  /* 0x00019600ff0e7b82 */ /* 0x000e220000000800 */
[----:B-1----:R-:W-:Y:S01]  /*0a20*/  ISETP.NE.U32.AND P0, PT, R22, RZ, PT ;  /* 0x000000ff1600720c */ /* 0x002fe20003f05070 */
[----:B------:R-:W-:Y:S01]  /*0a30*/  FMUL R6, R6, UR4 ;  /* 0x0000000406067c20 */ /* 0x000fe20008400000 */
[----:B------:R-:W-:-:S02]  /*0a40*/  IMAD.MOV.U32 R7, RZ, RZ, 0x1 ;  /* 0x00000001ff077424 */ /* 0x000fc400078e00ff */
[----:B------:R-:W-:-:S03]  /*0a50*/  ISETP.NE.AND.EX P0, PT, R23, RZ, PT, P0 ;  /* 0x000000ff1700720c */ /* 0x000fc60003f05300 */
[----:B------:R-:W1:Y:S01]  /*0a60*/  LDC R16, c[0x0][0x148] ;  /* 0x00005200ff107b82 */ /* 0x000e620000000800 */
[----:B---3--:R-:W-:Y:S02]  /*0a70*/  IMAD R2, R5, R13, R4 ;  /* 0x0000000d05027224 */ /* 0x008fe400078e0204 */
[----:B------:R-:W-:-:S05]  /*0a80*/  IMAD.MOV.U32 R13, RZ, RZ, -0x1 ;  /* 0xffffffffff0d7424 */ /* 0x000fca00078e00ff */
[----:B------:R-:W2:Y:S01]  /*0a90*/  LDC R18, c[0x0][0x600] ;  /* 0x00018000ff127b82 */ /* 0x000ea20000000800 */
[-CC-:B----4-:R-:W-:Y:S02]  /*0aa0*/  SHF.R.U64 R25, R19, R15.reuse, R10.reuse ;  /* 0x0000000f13197219 */ /* 0x190fe4000000120a */
[----:B------:R-:W-:Y:S02]  /*0ab0*/  SHF.R.U32.HI R5, RZ, R15, R10 ;  /* 0x0000000fff057219 */ /* 0x000fe4000001160a */
[----:B------:R3:W4:Y:S03]  /*0ac0*/  F2I.U32.TRUNC.NTZ R15, R6 ;  /* 0x00000006000f7305 */ /* 0x000726000020f000 */
[----:B------:R-:W1:Y:S01]  /*0ad0*/  LDC R20, c[0x0][0x648] ;  /* 0x00019200ff147b82 */ /* 0x000e620000000800 */
[-C--:B0-----:R-:W-:Y:S02]  /*0ae0*/  SHF.L.U32 R4, R13, R14.reuse, RZ ;  /* 0x0000000e0d047219 */ /* 0x081fe400000006ff */
[----:B------:R-:W-:-:S02]  /*0af0*/  SHF.R.U64 R26, R25, R14, R5 ;  /* 0x0000000e191a7219 */ /* 0x000fc40000001205 */
[-C--:B------:R-:W-:Y:S02]  /*0b00*/  SHF.R.U32.HI R5, RZ, R14.reuse, R5 ;  /* 0x0000000eff057219 */ /* 0x080fe40000011605 */
[----:B------:R-:W-:Y:S01]  /*0b10*/  SHF.L.U32 R10, R7, R14, RZ ;  /* 0x0000000e070a7219 */ /* 0x000fe200000006ff */
[----:B------:R-:W0:Y:S01]  /*0b20*/  LDC R24, c[0x0][0x638] ;  /* 0x00018e00ff187b82 */ /* 0x000e220000000800 */
[----:B------:R-:W-:Y:S01]  /*0b30*/  LOP3.LUT R14, RZ, R4, RZ, 0x33, !PT ;  /* 0x00000004ff0e7212 */ /* 0x000fe200078e33ff */
[----:B------:R-:W-:-:S06]  /*0b40*/  IMAD.MOV.U32 R4, RZ, RZ, R26 ;  /* 0x000000ffff047224 */ /* 0x000fcc00078e001a */
[----:B------:R-:W0:Y:S01]  /*0b50*/  LDC R21, c[0x0][0x610] ;  /* 0x00018400ff157b82 */ /* 0x000e220000000800 */
[----:B---34-:R-:W-:Y:S05]  /*0b60*/  @!P0 BRA `(.L_x_7) ;  /* 0x0000000000288947 */ /* 0x018fea0003800000 */
[----:B------:R-:W3:Y:S02]  /*0b70*/  LDC R13, c[0x0][0x64c] ;  /* 0x00019300ff0d7b82 */ /* 0x000ee40000000800 */
[----:B---3--:R-:W-:-:S05]  /*0b80*/  IADD3 R13, P0, R26, R13, RZ ;  /* 0x0000000d1a0d7210 */ /* 0x008fca0007f1e0ff */
        /* <DEDUP_REMOVED lines=8> */
.L_x_7:
[----:B-1----:R-:W-:Y:S01]  /*0c10*/  SHF.R.U64 R4, R4, R20, R5 ;  /* 0x0000001404047219 */ /* 0x002fe20000001205 */
[----:B--2---:R-:W-:Y:S01]  /*0c20*/  VIADD R6, R18, 0xffffffff ;  /* 0xffffffff12067836 */ /* 0x004fe20000000000 */
[----:B------:R-:W-:Y:S01]  /*0c30*/  LOP3.LUT R5, R25, R14, RZ, 0xc0, !PT ;  /* 0x0000000e19057212 */ /* 0x000fe200078ec0ff */
[----:B------:R-:W-:Y:S02]  /*0c40*/  IMAD.MOV R15, RZ, RZ, -R15 ;  /* 0x000000ffff0f7224 */ /* 0x000fe400078e0a0f */
[----:B------:R-:W-:Y:S01]  /*0c50*/  IMAD.MOV R7, RZ, RZ, -R4 ;  /* 0x000000ffff077224 */ /* 0x000fe200078e0a04 */
[----:B------:R-:W-:Y:S01]  /*0c60*/  LOP3.LUT R6, R19, R6, RZ, 0xc0, !PT ;  /* 0x0000000613067212 */ /* 0x000fe200078ec0ff */
[----:B------:R-:W-:Y:S02]  /*0c70*/  @P4 IMAD R2, R16, R15, R3 ;  /* 0x0000000f10024224 */ /* 0x000fe400078e0203 */
[----:B------:R-:W-:Y:S02]  /*0c80*/  IMAD R5, R10, R4, R5 ;  /* 0x000000040a057224 */ /* 0x000fe400078e0205 */
[----:B0-----:R-:W-:-:S02]  /*0c90*/  IMAD R3, R7, R24, R26 ;  /* 0x0000001807037224 */ /* 0x001fc400078e021a */
[----:B------:R-:W-:Y:S02]  /*0ca0*/  IMAD R2, R5, R21, R2 ;  /* 0x0000001505027224 */ /* 0x000fe400078e0202 */
[----:B------:R-:W-:Y:S02]  /*0cb0*/  IMAD R3, R3, R18, R6 ;  /* 0x0000001203037224 */ /* 0x000fe400078e0206 */
[----:B------:R-:W-:-:S03]  /*0cc0*/  IMAD.MOV.U32 R10, RZ, RZ, 0x1 ;  /* 0x00000001ff0a7424 */ /* 0x000fc600078e00ff */
[----:B------:R-:W-:Y:S02]  /*0cd0*/  SEL R12, R3, R2, !P4 ;  /* 0x00000002030c7207 */ /* 0x000fe40006000000 */
[----:B------:R-:W-:-:S07]  /*0ce0*/  SEL R20, R2, R3, !P4 ;  /* 0x0000000302147207 */ /* 0x000fce0006000000 */
.L_x_5:
[----:B------:R-:W-:-:S08]  /*0cf0*/  NOP ;  /* 0x0000000000007918 */ /* 0x000fd00000000000 */
[----:B------:R-:W0:Y:S02]  /*0d00*/  USETMAXREG.TRY_ALLOC.CTAPOOL UP0, 0xe8 ;  /* 0x000000e8000079c8 */ /* 0x000e240008000600 */
[----:B0-----:R-:W-:-:S13]  /*0d10*/  PLOP3.LUT P0, PT, PT, PT, UP0, 0x80, 0x0 ;  /* 0x000000000000781c */ /* 0x001fda0003f0f008 */
[----:B------:R-:W-:Y:S05]  /*0d20*/  @!P0 BRA `(.L_x_5) ;  /* 0xfffffffc00f08947 */ /* 0x000fea000383ffff */
[----:B------:R-:W-:Y:S01]  /*0d30*/  ULDC.64 UR4, c[0x0][0x598] ;  /* 0x0001660000047ab9 */ /* 0x000fe20000000a00 */
[----:B------:R-:W-:Y:S01]  /*0d40*/  ULDC.64 UR14, c[0x0][0x208] ;  /* 0x00008200000e7ab9 */ /* 0x000fe20000000a00 */
[----:B------:R-:W-:-:S04]  /*0d50*/  ISETP.NE.U32.AND P0, PT, RZ, UR4, PT ;  /* 0x00000004ff007c0c */ /* 0x000fc8000bf05070 */
[----:B------:R-:W-:-:S13]  /*0d60*/  ISETP.NE.AND.EX P0, PT, RZ, UR5, PT, P0 ;  /* 0x00000005ff007c0c */ /* 0x000fda000bf05300 */
[----:B------:R-:W-:Y:S05]  /*0d70*/  @!P0 BRA `(.L_x_8) ;  /* 0x00000000001c8947 */ /* 0x000fea0003800000 */
[----:B------:R-:W0:Y:S02]  /*0d80*/  LDC.64 R2, c[0x0][0x598] ;  /* 0x00016600ff027b82 */ /* 0x000e240000000a00 */
[----:B0-----:R-:W2:Y:S02]  /*0d90*/  LDG.E.64 R2, desc[UR14][R2.64] ;  /* 0x0000000e02027981 */ /* 0x001ea4000c1e1b00 */
[----:B--2---:R-:W-:-:S04]  /*0da0*/  ISETP.NE.U32.AND P0, PT, R2, RZ, PT ;  /* 0x000000ff0200720c */ /* 0x004fc80003f05070 */
[----:B------:R-:W-:-:S13]  /*0db0*/  ISETP.NE.AND.EX P0, PT, R3, RZ, PT, P0 ;  /* 0x000000ff0300720c */ /* 0x000fda0003f05300 */
[----:B------:R-:W-:Y:S05]  /*0dc0*/  @!P0 BRA `(.L_x_8) ;  /* 0x0000000000088947 */ /* 0x000fea0003800000 */
[----:B------:R0:W5:Y:S01]  /*0dd0*/  LD.E R6, desc[UR14][R2.64] ;  /* 0x0000000e02067980 */ /* 0x000162000c101900 */
[----:B------:R-:W-:Y:S05]  /*0de0*/  BRA `(.L_x_9) ;  /* 0x0000000000207947 */ /* 0x000fea0003800000 */
.L_x_8:
[----:B------:R-:W-:Y:S02]  /*0df0*/  ULDC.64 UR4, c[0x0][0x588] ;  /* 0x0001620000047ab9 */ /* 0x000fe40000000a00 */
[----:B------:R-:W-:-:S04]  /*0e00*/  ISETP.NE.U32.AND P0, PT, RZ, UR4, PT ;  /* 0x00000004ff007c0c */ /* 0x000fc8000bf05070 */
[----:B------:R-:W-:-:S13]  /*0e10*/  ISETP.NE.AND.EX P0, PT, RZ, UR5, PT, P0 ;  /* 0x00000005ff007c0c */ /* 0x000fda000bf05300 */
[----:B------:R-:W-:Y:S05]  /*0e20*/  @!P0 BRA `(.L_x_10) ;  /* 0x00000000000c8947 */ /* 0x000fea0003800000 */
[----:B------:R-:W0:Y:S02]  /*0e30*/  LDC.64 R6, c[0x0][0x588] ;  /* 0x00016200ff067b82 */ /* 0x000e240000000a00 */
[----:B0-----:R1:W5:Y:S01]  /*0e40*/  LDG.E R6, desc[UR14][R6.64] ;  /* 0x0000000e06067981 */ /* 0x001362000c1e1900 */
[----:B------:R-:W-:Y:S05]  /*0e50*/  BRA `(.L_x_9) ;  /* 0x0000000000047947 */ /* 0x000fea0003800000 */
.L_x_10:
[----:B------:R-:W2:Y:S02]  /*0e60*/  LDC R6, c[0x0][0x580] ;  /* 0x00016000ff067b82 */ /* 0x000ea40000000800 */
.L_x_9:
[----:B------:R-:W-:Y:S02]  /*0e70*/  ULDC.64 UR4, c[0x0][0x5a0] ;  /* 0x0001680000047ab9 */ /* 0x000fe40000000a00 */
[----:B------:R-:W-:-:S04]  /*0e80*/  ISETP.NE.U32.AND P0, PT, RZ, UR4, PT ;  /* 0x00000004ff007c0c */ /* 0x000fc8000bf05070 */
[----:B------:R-:W-:-:S13]  /*0e90*/  ISETP.NE.AND.EX P0, PT, RZ, UR5, PT, P0 ;  /* 0x00000005ff007c0c */ /* 0x000fda000bf05300 */
[----:B------:R-:W-:Y:S05]  /*0ea0*/  @!P0 BRA `(.L_x_11) ;  /* 0x00000000001c8947 */ /* 0x000fea0003800000 */
[----:B0-----:R-:W0:Y:S02]  /*0eb0*/  LDC.64 R2, c[0x0][0x5a0] ;  /* 0x00016800ff027b82 */ /* 0x001e240000000a00 */
[----:B0-----:R-:W3:Y:S02]  /*0ec0*/  LDG.E.64 R2, desc[UR14][R2.64] ;  /* 0x0000000e02027981 */ /* 0x001ee4000c1e1b00 */
[----:B---3--:R-:W-:-:S04]  /*0ed0*/  ISETP.NE.U32.AND P0, PT, R2, RZ, PT ;  /* 0x000000ff0200720c */ /* 0x008fc80003f05070 */
[----:B------:R-:W-:-:S13]  /*0ee0*/  ISETP.NE.AND.EX P0, PT, R3, RZ, PT, P0 ;  /* 0x000000ff0300720c */ /* 0x000fda0003f05300 */
[----:B------:R-:W-:Y:S05]  /*0ef0*/  @!P0 BRA `(.L_x_11) ;  /* 0x0000000000088947 */ /* 0x000fea0003800000 */
[----:B-1----:R0:W5:Y:S01]  /*0f00*/  LD.E R7, desc[UR14][R2.64] ;  /* 0x0000000e02077980 */ /* 0x002162000c101900 */
[----:B------:R-:W-:Y:S05]  /*0f10*/  BRA `(.L_x_12) ;  /* 0x0000000000207947 */ /* 0x000fea0003800000 */
.L_x_11:
[----:B------:R-:W-:Y:S02]  /*0f20*/  ULDC.64 UR4, c[0x0][0x590] ;  /* 0x0001640000047ab9 */ /* 0x000fe40000000a00 */
[----:B------:R-:W-:-:S04]  /*0f30*/  ISETP.NE.U32.AND P0, PT, RZ, UR4, PT ;  /* 0x00000004ff007c0c */ /* 0x000fc8000bf05070 */
[----:B------:R-:W-:-:S13]  /*0f40*/  ISETP.NE.AND.EX P0, PT, RZ, UR5, PT, P0 ;  /* 0x00000005ff007c0c */ /* 0x000fda000bf05300 */
[----:B------:R-:W-:Y:S05]  /*0f50*/  @!P0 BRA `(.L_x_13) ;  /* 0x00000000000c8947 */ /* 0x000fea0003800000 */
[----:B0-----:R-:W1:Y:S02]  /*0f60*/  LDC.64 R2, c[0x0][0x590] ;  /* 0x00016400ff027b82 */ /* 0x001e640000000a00 */
[----:B-1----:R1:W5:Y:S01]  /*0f70*/  LDG.E R7, desc[UR14][R2.64] ;  /* 0x0000000e02077981 */ /* 0x002362000c1e1900 */
[----:B------:R-:W-:Y:S05]  /*0f80*/  BRA `(.L_x_12) ;  /* 0x0000000000047947 */ /* 0x000fea0003800000 */
.L_x_13:
[----:B-1----:R-:W3:Y:S02]  /*0f90*/  LDC R7, c[0x0][0x584] ;  /* 0x00016100ff077b82 */ /* 0x002ee40000000800 */
.L_x_12:
[----:B------:R-:W-:-:S13]  /*0fa0*/  LOP3.LUT P0, RZ, R10, 0xff, RZ, 0xc0, !PT ;  /* 0x000000ff0aff7812 */ /* 0x000fda000780c0ff */
[----:B------:R-:W-:Y:S05]  /*0fb0*/  @!P0 EXIT ;  /* 0x000000000000894d */ /* 0x000fea0003800000 */
[----:B------:R-:W-:Y:S01]  /*0fc0*/  ULDC UR4, c[0x0][0x28c] ;  /* 0x0000a30000047ab9 */ /* 0x000fe20000000800 */
[----:B------:R-:W-:Y:S01]  /*0fd0*/  LOP3.LUT R64, R8, 0x1, RZ, 0xfc, !PT ;  /* 0x0000000108407812 */ /* 0x000fe200078efcff */
[----:B------:R-:W-:-:S04]  /*0fe0*/  UIADD3 UR4, UR4, 0x7f, URZ ;  /* 0x0000007f04047890 */ /* 0x000fc8000fffe03f */
[----:B------:R-:W-:-:S04]  /*0ff0*/  USHF.R.S32.HI UR5, URZ, 0x1f, UR4 ;  /* 0x0000001f3f057899 */ /* 0x000fc80008011404 */
[----:B------:R-:W-:-:S03]  /*1000*/  ULEA.HI UR5, UR5, UR4, URZ, 0x7 ;  /* 0x0000000405057291 */ /* 0x000fc6000f8f383f */
[----:B------:R-:W-:Y:S01]  /*1010*/  UMOV UR4, URZ ;  /* 0x0000003f00047c82 */ /* 0x000fe20008000000 */
[----:B------:R-:W-:-:S03]  /*1020*/  USHF.R.S32.HI UR9, URZ, 0x7, UR5 ;  /* 0x000000073f097899 */ /* 0x000fc60008011405 */
[----:B------:R-:W-:-:S09]  /*1030*/  UMOV UR5, URZ ;  /* 0x0000003f00057c82 */ /* 0x000fd20008000000 */
.L_x_86:
[----:B01----:R-:W-:Y:S01]  /*1040*/  LOP3.LUT R2, R11, 0x80, RZ, 0xc0, !PT ;  /* 0x000000800b027812 */ /* 0x003fe200078ec0ff */
[----:B------:R-:W0:Y:S01]  /*1050*/  S2UR UR12, SR_CgaCtaId ;  /* 0x00000000000c79c3 */ /* 0x000e220000008800 */
[----:B------:R-:W-:Y:S01]  /*1060*/  UMOV UR11, 0x400 ;  /* 0x00000400000b7882 */ /* 0x000fe20000000000 */
[----:B------:R-:W-:Y:S01]  /*1070*/  UMOV UR6, URZ ;  /* 0x0000003f00067c82 */ /* 0x000fe20008000000 */
[----:B------:R-:W-:Y:S01]  /*1080*/  SHF.R.U32.HI R2, RZ, 0x7, R2 ;  /* 0x00000007ff027819 */ /* 0x000fe20000011602 */
[----:B------:R-:W-:Y:S01]  /*1090*/  UMOV UR7, URZ ;  /* 0x0000003f00077c82 */ /* 0x000fe20008000000 */
[----:B------:R-:W-:Y:S01]  /*10a0*/  UMOV UR13, UR5 ;  /* 0x00000005000d7c82 */ /* 0x000fe20008000000 */
[----:B------:R-:W-:Y:S01]  /*10b0*/  IMAD.MOV.U32 R10, RZ, RZ, RZ ;  /* 0x000000ffff0a7224 */ /* 0x000fe200078e00ff */
[----:B------:R-:W-:Y:S01]  /*10c0*/  CS2R R16, SRZ ;  /* 0x0000000000107805 */ /* 0x000fe2000001ff00 */
[----:B------:R-:W1:Y:S01]  /*10d0*/  LDC R3, c[0x0][0x28c] ;  /* 0x0000a300ff037b82 */ /* 0x000e620000000800 */
[----:B----4-:R-:W4:Y:S01]  /*10e0*/  SHFL.IDX PT, R2, R2, RZ, 0x1f ;  /* 0x00001fff02027589 */ /* 0x010f2200000e0000 */
[----:B------:R-:W-:Y:S01]  /*10f0*/  CS2R R18, SRZ ;  /* 0x0000000000127805 */ /* 0x000fe2000001ff00 */
[----:B------:R-:W-:Y:S01]  /*1100*/  IMAD.MOV.U32 R21, RZ, RZ, RZ ;  /* 0x000000ffff157224 */ /* 0x000fe200078e00ff */
[----:B------:R-:W-:-:S02]  /*1110*/  CS2R R22, SRZ ;  /* 0x0000000000167805 */ /* 0x000fc4000001ff00 */
[----:B------:R-:W-:Y:S02]  /*1120*/  CS2R R48, SRZ ;  /* 0x0000000000307805 */ /* 0x000fe4000001ff00 */
[----:B------:R-:W-:Y:S01]  /*1130*/  CS2R R50, SRZ ;  /* 0x0000000000327805 */ /* 0x000fe2000001ff00 */
[----:B------:R-:W-:Y:S01]  /*1140*/  IMAD.MOV.U32 R52, RZ, RZ, RZ ;  /* 0x000000ffff347224 */ /* 0x000fe200078e00ff */
[----:B------:R-:W-:Y:S02]  /*1150*/  CS2R R54, SRZ ;  /* 0x0000000000367805 */ /* 0x000fe4000001ff00 */
[----:B------:R-:W-:Y:S02]  /*1160*/  CS2R R56, SRZ ;  /* 0x0000000000387805 */ /* 0x000fe4000001ff00 */
[----:B------:R-:W-:Y:S02]  /*1170*/  CS2R R58, SRZ ;  /* 0x00000000003a7805 */ /* 0x000fe4000001ff00 */
[----:B------:R-:W-:-:S02]  /*1180*/  CS2R R60, SRZ ;  /* 0x00000000003c7805 */ /* 0x000fc4000001ff00 */
[----:B------:R-:W-:Y:S01]  /*1190*/  CS2R R62, SRZ ;  /* 0x00000000003e7805 */ /* 0x000fe2000001ff00 */
[----:B------:R-:W-:Y:S01]  /*11a0*/  IMAD.MOV.U32 R65, RZ, RZ, RZ ;  /* 0x000000ffff417224 */ /* 0x000fe200078e00ff */
[----:B------:R-:W-:Y:S01]  /*11b0*/  CS2R R40, SRZ ;  /* 0x0000000000287805 */ /* 0x000fe2000001ff00 */
[----:B------:R-:W-:Y:S01]  /*11c0*/  IMAD.U32 R5, RZ, RZ, UR4 ;  /* 0x00000004ff057e24 */ /* 0x000fe2000f8e00ff */
[----:B0-----:R-:W-:Y:S01]  /*11d0*/  ULEA UR11, UR12, UR11, 0x18 ;  /* 0x0000000b0c0b7291 */ /* 0x001fe2000f8ec03f */
[----:B------:R-:W-:Y:S02]  /*11e0*/  CS2R R42, SRZ ;  /* 0x00000000002a7805 */ /* 0x000fe4000001ff00 */
[----:B------:R-:W-:Y:S02]  /*11f0*/  CS2R R44, SRZ ;  /* 0x00000000002c7805 */ /* 0x000fe4000001ff00 */
[----:B------:R-:W-:Y:S02]  /*1200*/  CS2R R46, SRZ ;  /* 0x00000000002e7805 */ /* 0x000fe4000001ff00 */
[----:B------:R-:W-:-:S02]  /*1210*/  CS2R R32, SRZ ;  /* 0x0000000000207805 */ /* 0x000fc4000001ff00 */
[----:B------:R-:W-:Y:S02]  /*1220*/  CS2R R34, SRZ ;  /* 0x0000000000227805 */ /* 0x000fe4000001ff00 */
[----:B------:R-:W-:Y:S02]  /*1230*/  CS2R R36, SRZ ;  /* 0x0000000000247805 */ /* 0x000fe4000001ff00 */
[----:B------:R-:W-:Y:S02]  /*1240*/  CS2R R38, SRZ ;  /* 0x0000000000267805 */ /* 0x000fe4000001ff00 */
[----:B-1----:R-:W-:Y:S02]  /*1250*/  ISETP.GE.AND P0, PT, R3, 0x1, PT ;  /* 0x000000010300780c */ /* 0x002fe40003f06270 */
[----:B------:R-:W-:Y:S02]  /*1260*/  CS2R R24, SRZ ;  /* 0x0000000000187805 */ /* 0x000fe4000001ff00 */
[----:B----4-:R-:W-:-:S02]  /*1270*/  R2UR UR8, R2 ;  /* 0x00000000020872ca */ /* 0x010fc400000e0000 */
[----:B------:R-:W-:Y:S02]  /*1280*/  CS2R R26, SRZ ;  /* 0x00000000001a7805 */ /* 0x000fe4000001ff00 */
[----:B------:R-:W-:Y:S02]  /*1290*/  CS2R R28, SRZ ;  /* 0x00000000001c7805 */ /* 0x000fe4000001ff00 */
[----:B------:R-:W-:-:S07]  /*12a0*/  CS2R R30, SRZ ;  /* 0x00000000001e7805 */ /* 0x000fce000001ff00 */
[----:B------:R-:W-:-:S04]  /*12b0*/  ULEA.HI UR10, UR8, UR8, URZ, 0x1 ;  /* 0x00000008080a7291 */ /* 0x000fc8000f8f083f */
[----:B------:R-:W-:-:S04]  /*12c0*/  ULOP3.LUT UR10, UR10, 0x7fffe, URZ, 0xc0, !UPT ;  /* 0x0007fffe0a0a7892 */ /* 0x000fc8000f8ec03f */
[----:B------:R-:W-:-:S03]  /*12d0*/  UIADD3 UR10, UR8, -UR10, URZ ;  /* 0x8000000a080a7290 */ /* 0x000fc6000fffe03f */
[----:B------:R-:W-:Y:S01]  /*12e0*/  UMOV UR8, URZ ;  /* 0x0000003f00087c82 */ /* 0x000fe20008000000 */
[----:B------:R-:W-:-:S04]  /*12f0*/  ULEA UR10, UR10, UR11, 0xd ;  /* 0x0000000b0a0a7291 */ /* 0x000fc8000f8e683f */
[----:B------:R-:W-:-:S04]  /*1300*/  UIADD3 UR10, UR10, 0x180, URZ ;  /* 0x000001800a0a7890 */ /* 0x000fc8000fffe03f */
[----:B------:R-:W-:-:S04]  /*1310*/  USHF.R.U32.HI UR10, URZ, 0x4, UR10 ;  /* 0x000000043f0a7899 */ /* 0x000fc8000801160a */
[----:B------:R-:W-:Y:S01]  /*1320*/  ULOP3.LUT UR10, UR10, 0x3fff, URZ, 0xc0, !UPT ;  /* 0x00003fff0a0a7892 */ /* 0x000fe2000f8ec03f */
[----:B--23--:R-:W-:Y:S11]  /*1330*/  @!P0 BRA `(.L_x_14) ;  /* 0x0000000400f48947 */ /* 0x00cff60003800000 */
[----:B------:R-:W-:-:S13]  /*1340*/  ISETP.NE.AND P1, PT, R64, 0x3, PT ;  /* 0x000000034000780c */ /* 0x000fda0003f25270 */
[----:B------:R-:W-:Y:S05]  /*1350*/  @!P1 BRA `(.L_x_15) ;  /* 0x0000000000049947 */ /* 0x000fea0003800000 */
[----:B------:R-:W-:Y:S01]  /*1360*/  BPT.TRAP 0x1 ;  /* 0x000000040000795c */ /* 0x000fe20000300000 */
.L_x_15:
[----:B------:R-:W-:Y:S01]  /*1370*/  ULEA UR6, UR5, UR11, 0x3 ;  /* 0x0000000b05067291 */ /* 0x000fe2000f8e183f */
[----:B------:R-:W-:-:S05]  /*1380*/  IMAD.U32 R2, RZ, RZ, UR4 ;  /* 0x00000004ff027e24 */ /* 0x000fca000f8e00ff */
[----:B------:R-:W-:-:S04]  /*1390*/  SHF.L.U32 R2, R2, 0x1f, RZ ;  /* 0x0000001f02027819 */ /* 0x000fc800000006ff */
[----:B------:R0:W1:Y:S01]  /*13a0*/  SYNCS.PHASECHK.TRANS64.TRYWAIT P0, [UR6], R2 ;  /* 0x00000002ff0075a7 */ /* 0x0000620008000146 */
[----:B------:R-:W-:Y:S05]  /*13b0*/  @!P1 BRA `(.L_x_16) ;  /* 0x0000000000049947 */ /* 0x000fea0003800000 */
[----:B------:R-:W-:Y:S01]  /*13c0*/  BPT.TRAP 0x1 ;  /* 0x000000040000795c */ /* 0x000fe20000300000 */
.L_x_16:
[----:B-1----:R-:W-:Y:S05]  /*13d0*/  @P0 BRA `(.L_x_17) ;  /* 0x0000000000080947 */ /* 0x002fea0003800000 */
[----:B------:R-:W1:Y:S02]  /*13e0*/  SYNCS.PHASECHK.TRANS64.TRYWAIT P0, [UR6], R2 ;  /* 0x00000002ff0075a7 */ /* 0x000e640008000146 */
[----:B-1----:R-:W-:Y:S05]  /*13f0*/  @!P0 BRA `(.L_x_18) ;  /* 0x0000005000d48947 */ /* 0x002fea0003800000 */
.L_x_17:
[----:B------:R-:W-:Y:S01]  /*1400*/  UIADD3 UR6, UR11, 0x28180, URZ ;  /* 0x000281800b067890 */ /* 0x000fe2000fffe03f */
[----:B------:R-:W-:Y:S01]  /*1410*/  WARPGROUP.ARRIVE ;  /* 0x00000000000079c5 */ /* 0x000fe20000000000 */
[----:B------:R-:W-:Y:S01]  /*1420*/  ULOP3.LUT UR7, UR10, 0x10000, URZ, 0xfc, !UPT ;  /* 0x000100000a077892 */ /* 0x000fe2000f8efc3f */
[----:B------:R-:W-:Y:S01]  /*1430*/  IMAD.MOV.U32 R10, RZ, RZ, RZ ;  /* 0x000000ffff0a7224 */ /* 0x000fe200078e00ff */
[----:B------:R-:W-:Y:S01]  /*1440*/  USHF.R.U32.HI UR6, URZ, 0x4, UR6 ;  /* 0x000000043f067899 */ /* 0x000fe20008011606 */
[----:B------:R-:W-:Y:S01]  /*1450*/  CS2R R16, SRZ ;  /* 0x0000000000107805 */ /* 0x000fe2000001ff00 */
[----:B------:R-:W-:Y:S01]  /*1460*/  ULEA UR7, UR5, UR7, 0xa ;  /* 0x0000000705077291 */ /* 0x000fe2000f8e503f */
[----:B------:R-:W-:Y:S01]  /*1470*/  CS2R R18, SRZ ;  /* 0x0000000000127805 */ /* 0x000fe2000001ff00 */
[----:B------:R-:W-:Y:S01]  /*1480*/  ULOP3.LUT UR6, UR6, 0x3fff, URZ, 0xc0, !UPT ;  /* 0x00003fff06067892 */ /* 0x000fe2000f8ec03f */
[----:B------:R-:W-:Y:S01]  /*1490*/  IMAD.MOV.U32 R21, RZ, RZ, RZ ;  /* 0x000000ffff157224 */ /* 0x000fe200078e00ff */
[----:B------:R-:W-:Y:S01]  /*14a0*/  UMOV UR17, 0x40000040 ;  /* 0x4000004000117882 */ /* 0x000fe20000000000 */
[----:B------:R-:W-:Y:S01]  /*14b0*/  UMOV UR19, 0x40000040 ;  /* 0x4000004000137882 */ /* 0x000fe20000000000 */
[----:B------:R-:W-:Y:S01]  /*14c0*/  ULOP3.LUT UR6, UR6, 0x10000, URZ, 0xfc, !UPT ;  /* 0x0001000006067892 */ /* 0x000fe2000f8efc3f */
[----:B------:R-:W-:Y:S01]  /*14d0*/  CS2R R22, SRZ ;  /* 0x0000000000167805 */ /* 0x000fe2000001ff00 */
[----:B------:R-:W-:Y:S01]  /*14e0*/  UMOV UR16, UR7 ;  /* 0x0000000700107c82 */ /* 0x000fe20008000000 */
[----:B------:R-:W-:Y:S01]  /*14f0*/  CS2R R48, SRZ ;  /* 0x0000000000307805 */ /* 0x000fe2000001ff00 */
[----:B------:R-:W-:Y:S01]  /*1500*/  UIMAD UR8, UR5, 0x180, UR6 ;  /* 0x00000180050878a4 */ /* 0x000fe2000f8e0206 */
[----:B------:R-:W-:Y:S01]  /*1510*/  CS2R R50, SRZ ;  /* 0x0000000000327805 */ /* 0x000fe2000001ff00 */
[----:B------:R-:W-:Y:S01]  /*1520*/  IMAD.MOV.U32 R52, RZ, RZ, RZ ;  /* 0x000000ffff347224 */ /* 0x000fe200078e00ff */
[----:B------:R-:W-:Y:S01]  /*1530*/  CS2R R54, SRZ ;  /* 0x0000000000367805 */ /* 0x000fe2000001ff00 */
[----:B------:R-:W-:Y:S01]  /*1540*/  UIADD3 UR6, UR8, 0x80, URZ ;  /* 0x0000008008067890 */ /* 0x000fe2000fffe03f */
[----:B------:R-:W-:Y:S01]  /*1550*/  CS2R R56, SRZ ;  /* 0x0000000000387805 */ /* 0x000fe2000001ff00 */
[----:B------:R-:W-:Y:S01]  /*1560*/  UIADD3 UR12, UR8, 0x100, URZ ;  /* 0x00000100080c7890 */ /* 0x000fe2000fffe03f */
[----:B------:R-:W-:Y:S01]  /*1570*/  CS2R R58, SRZ ;  /* 0x00000000003a7805 */ /* 0x000fe2000001ff00 */
[----:B------:R-:W-:Y:S01]  /*1580*/  UMOV UR18, UR8 ;  /* 0x0000000800127c82 */ /* 0x000fe20008000000 */
[----:B------:R-:W-:Y:S01]  /*1590*/  CS2R R60, SRZ ;  /* 0x00000000003c7805 */ /* 0x000fe2000001ff00 */
[----:B------:R-:W-:Y:S01]  /*15a0*/  QGMMA.64x16x32.F32.E4M3.E4M3 R40, gdesc[UR16], RZ, !UPT ;  /* 0x00200000102879f3 */ /* 0x000fe2000c7008ff */
[----:B------:R-:W-:Y:S01]  /*15b0*/  UMOV UR18, UR6 ;  /* 0x0000000600127c82 */ /* 0x000fe20008000000 */
[----:B------:R-:W-:Y:S01]  /*15c0*/  UMOV UR19, 0x40000040 ;  /* 0x4000004000137882 */ /* 0x000fe20000000000 */
[----:B------:R-:W-:Y:S01]  /*15d0*/  UIADD3 UR6, UR8, 0x82, URZ ;  /* 0x0000008208067890 */ /* 0x000fe2000fffe03f */
[----:B------:R-:W-:Y:S01]  /*15e0*/  QGMMA.64x16x32.F32.E4M3.E4M3 R32, gdesc[UR16], RZ, !UPT ;  /* 0x00200000102079f3 */ /* 0x000fe2000c7008ff */
[----:B------:R-:W-:Y:S01]  /*15f0*/  UMOV UR18, UR12 ;  /* 0x0000000c00127c82 */ /* 0x000fe20008000000 */
[----:B------:R-:W-:Y:S01]  /*1600*/  UMOV UR19, 0x40000040 ;  /* 0x4000004000137882 */ /* 0x000fe20000000000 */
[----:B------:R-:W-:Y:S01]  /*1610*/  UIADD3 UR12, UR8, 0x102, URZ ;  /* 0x00000102080c7890 */ /* 0x000fe2000fffe03f */
[----:B------:R-:W-:Y:S01]  /*1620*/  QGMMA.64x16x32.F32.E4M3.E4M3 R24, gdesc[UR16], RZ, !UPT ;  /* 0x00200000101879f3 */ /* 0x000fe2000c7008ff */
[----:B------:R-:W-:Y:S01]  /*1630*/  UIADD3 UR16, UR7, 0x2, URZ ;  /* 0x0000000207107890 */ /* 0x000fe2000fffe03f */
[----:B------:R-:W-:Y:S01]  /*1640*/  CS2R R62, SRZ ;  /* 0x00000000003e7805 */ /* 0x000fe2000001ff00 */
[----:B------:R-:W-:Y:S01]  /*1650*/  UIADD3 UR18, UR8, 0x2, URZ ;  /* 0x0000000208127890 */ /* 0x000fe2000fffe03f */
[----:B------:R-:W-:Y:S01]  /*1660*/  IMAD.MOV.U32 R65, RZ, RZ, RZ ;  /* 0x000000ffff417224 */ /* 0x000fe200078e00ff */
[----:B------:R-:W-:Y:S01]  /*1670*/  UMOV UR17, 0x40000040 ;  /* 0x4000004000117882 */ /* 0x000fe20000000000 */
[----:B------:R-:W-:-:S06]  /*1680*/  UMOV UR19, 0x40000040 ;  /* 0x4000004000137882 */ /* 0x000fcc0000000000 */
[----:B------:R-:W-:Y:S01]  /*1690*/  QGMMA.64x16x32.F32.E4M3.E4M3 R40, gdesc[UR16], R40 ;  /* 0x00200000102879f3 */ /* 0x000fe20008700828 */
[----:B------:R-:W-:Y:S01]  /*16a0*/  UMOV UR18, UR6 ;  /* 0x0000000600127c82 */ /* 0x000fe20008000000 */
[----:B------:R-:W-:Y:S01]  /*16b0*/  UMOV UR19, 0x40000040 ;  /* 0x4000004000137882 */ /* 0x000fe20000000000 */
[----:B------:R-:W-:Y:S01]  /*16c0*/  UIADD3 UR6, UR8, 0x84, URZ ;  /* 0x0000008408067890 */ /* 0x000fe2000fffe03f */
[----:B------:R-:W-:Y:S01]  /*16d0*/  QGMMA.64x16x32.F32.E4M3.E4M3 R32, gdesc[UR16], R32 ;  /* 0x00200000102079f3 */ /* 0x000fe20008700820 */
[----:B------:R-:W-:Y:S01]  /*16e0*/  UMOV UR18, UR12 ;  /* 0x0000000c00127c82 */ /* 0x000fe20008000000 */
[----:B------:R-:W-:Y:S01]  /*16f0*/  UMOV UR19, 0x40000040 ;  /* 0x4000004000137882 */ /* 0x000fe20000000000 */
[----:B------:R-:W-:Y:S01]  /*1700*/  UIADD3 UR12, UR8, 0x104, URZ ;  /* 0x00000104080c7890 */ /* 0x000fe2000fffe03f */
[----:B------:R-:W-:Y:S01]  /*1710*/  QGMMA.64x16x32.F32.E4M3.E4M3 R24, gdesc[UR16], R24 ;  /* 0x00200000101879f3 */ /* 0x000fe20008700818 */
[----:B------:R-:W-:Y:S02]  /*1720*/  UIADD3 UR16, UR7, 0x4, URZ ;  /* 0x0000000407107890 */ /* 0x000fe4000fffe03f */
[----:B------:R-:W-:Y:S01]  /*1730*/  UIADD3 UR18, UR8, 0x4, URZ ;  /* 0x0000000408127890 */ /* 0x000fe2000fffe03f */
[----:B------:R-:W-:Y:S01]  /*1740*/  UMOV UR17, 0x40000040 ;  /* 0x4000004000117882 */ /* 0x000fe20000000000 */
[----:B------:R-:W-:-:S07]  /*1750*/  UMOV UR19, 0x40000040 ;  /* 0x4000004000137882 */ /* 0x000fce0000000000 */
[----:B------:R-:W-:Y:S01]  /*1760*/  QGMMA.64x16x32.F32.E4M3.E4M3 R40, gdesc[UR16], R40 ;  /* 0x00200000102879f3 */ /* 0x000fe20008700828 */
[----:B------:R-:W-:Y:S01]  /*1770*/  UMOV UR18, UR6 ;  /* 0x0000000600127c82 */ /* 0x000fe20008000000 */
[----:B------:R-:W-:Y:S01]  /*1780*/  UMOV UR19, 0x40000040 ;  /* 0x4000004000137882 */ /* 0x000fe20000000000 */
[----:B------:R-:W-:Y:S01]  /*1790*/  UMOV UR6, 0x4 ;  /* 0x0000000400067882 */ /* 0x000fe20000000000 */
[----:B------:R-:W-:Y:S01]  /*17a0*/  QGMMA.64x16x32.F32.E4M3.E4M3 R32, gdesc[UR16], R32 ;  /* 0x00200000102079f3 */ /* 0x000fe20008700820 */
[----:B------:R-:W-:Y:S01]  /*17b0*/  UMOV UR18, UR12 ;  /* 0x0000000c00127c82 */ /* 0x000fe20008000000 */
[----:B------:R-:W-:Y:S02]  /*17c0*/  UMOV UR19, 0x40000040 ;  /* 0x4000004000137882 */ /* 0x000fe40000000000 */
[----:B------:R-:W-:Y:S01]  /*17d0*/  QGMMA.64x16x32.F32.E4M3.E4M3 R24, gdesc[UR16], R24 ;  /* 0x00200000101879f3 */ /* 0x000fe20008700818 */
[----:B------:R-:W-:Y:S02]  /*17e0*/  UIADD3 UR16, UR7, 0x6, URZ ;  /* 0x0000000607107890 */ /* 0x000fe4000fffe03f */
[----:B------:R-:W-:-:S02]  /*17f0*/  UIADD3 UR18, UR8, 0x6, URZ ;  /* 0x0000000608127890 */ /* 0x000fc4000fffe03f */
[----:B------:R-:W-:Y:S01]  /*1800*/  UIADD3 UR7, UR8, 0x86, URZ ;  /* 0x0000008608077890 */ /* 0x000fe2000fffe03f */
[----:B------:R-:W-:Y:S01]  /*1810*/  UMOV UR17, 0x40000040 ;  /* 0x4000004000117882 */ /* 0x000fe20000000000 */
[----:B------:R-:W-:Y:S01]  /*1820*/  UMOV UR19, 0x40000040 ;  /* 0x4000004000137882 */ /* 0x000fe20000000000 */
[----:B------:R-:W-:-:S04]  /*1830*/  UIADD3 UR8, UR8, 0x106, URZ ;  /* 0x0000010608087890 */ /* 0x000fc8000fffe03f */
[----:B------:R-:W-:Y:S01]  /*1840*/  QGMMA.64x16x32.F32.E4M3.E4M3 R40, gdesc[UR16], R40 ;  /* 0x00200000102879f3 */ /* 0x000fe20008700828 */
[----:B------:R-:W-:Y:S01]  /*1850*/  UMOV UR18, UR7 ;  /* 0x0000000700127c82 */ /* 0x000fe20008000000 */
[----:B------:R-:W-:Y:S01]  /*1860*/  ULDC UR7, c[0x0][0x50c] ;  /* 0x0001430000077ab9 */ /* 0x000fe20000000800 */
[----:B------:R-:W-:Y:S01]  /*1870*/  UMOV UR19, 0x40000040 ;  /* 0x4000004000137882 */ /* 0x000fe20000000000 */
[----:B------:R-:W-:Y:S01]  /*1880*/  UISETP.NE.AND UP0, UPT, UR7, 0x4, UPT ;  /* 0x000000040700788c */ /* 0x000fe2000bf05270 */
[----:B------:R-:W-:Y:S01]  /*1890*/  QGMMA.64x16x32.F32.E4M3.E4M3 R32, gdesc[UR16], R32 ;  /* 0x00200000102079f3 */ /* 0x000fe20008700820 */
[----:B------:R-:W-:Y:S01]  /*18a0*/  UMOV UR18, UR8 ;  /* 0x0000000800127c82 */ /* 0x000fe20008000000 */
[----:B------:R-:W-:Y:S01]  /*18b0*/  UMOV UR19, 0x40000040 ;  /* 0x4000004000137882 */ /* 0x000fe20000000000 */
[----:B------:R-:W-:Y:S01]  /*18c0*/  USEL UR7, URZ, 0x1, UP0 ;  /* 0x000000013f077887 */ /* 0x000fe20008000000 */
[----:B------:R-:W-:Y:S05]  /*18d0*/  QGMMA.64x16x32.F32.E4M3.E4M3 R24, gdesc[UR16], R24, gsb0 ;  /* 0x00200000101879f3 */ /* 0x000fea0008000818 */
[----:B------:R-:W-:-:S13]  /*18e0*/  ISETP.NE.AND P0, PT, RZ, UR7, PT ;  /* 0x00000007ff007c0c */ /* 0x000fda000bf05270 */
[----:B------:R-:W-:Y:S05]  /*18f0*/  @!P0 BRA `(.L_x_19) ;  /* 0x0000000000688947 */ /* 0x000fea0003800000 */
[----:B------:R-:W-:Y:S02]  /*1900*/  WARPGROUP.DEPBAR.LE gsb0, 0x0 ;  /* 0x00008000000079c5 */ /* 0x000fe40000010000 */
[----:B------:R-:W-:-:S01]  /*1910*/  FADD R65, RZ, R40 ;  /* 0x00000028ff417221 */ /* 0x000fc20000000000 */
[----:B------:R-:W-:Y:S01]  /*1920*/  FADD R62, RZ, R41 ;  /* 0x00000029ff3e7221 */ /* 0x000fe20000000000 */
        /* <DEDUP_REMOVED lines=22> */
[----:B------:R-:W-:-:S06]  /*1a90*/  UMOV UR6, URZ ;  /* 0x0000003f00067c82 */ /* 0x000fcc0008000000 */
.L_x_19:
[----:B------:R-:W-:-:S04]  /*1aa0*/  UIADD3 UR13, UR5, 0x1, URZ ;  /* 0x00000001050d7890 */ /* 0x000fc8000fffe03f */
[----:B------:R-:W-:-:S04]  /*1ab0*/  UISETP.NE.AND UP0, UPT, UR13, 0xa, UPT ;  /* 0x0000000a0d00788c */ /* 0x000fc8000bf05270 */
[----:B------:R-:W-:Y:S02]  /*1ac0*/  USEL UR8, URZ, 0x1, UP0 ;  /* 0x000000013f087887 */ /* 0x000fe40008000000 */
[----:B------:R-:W-:Y:S02]  /*1ad0*/  USEL UR13, UR13, URZ, UP0 ;  /* 0x0000003f0d0d7287 */ /* 0x000fe40008000000 */
[----:B------:R-:W-:-:S06]  /*1ae0*/  ULOP3.LUT UR8, UR4, UR8, URZ, 0x3c, !UPT ;  /* 0x0000000804087292 */ /* 0x000fcc000f8e3c3f */
[----:B------:R-:W-:Y:S01]  /*1af0*/  IMAD.U32 R5, RZ, RZ, UR8 ;  /* 0x00000008ff057e24 */ /* 0x000fe2000f8e00ff */
[----:B------:R-:W-:-:S06]  /*1b00*/  UMOV UR8, 0x1 ;  /* 0x0000000100087882 */ /* 0x000fcc0000000000 */
.L_x_14:
[----:B------:R-:W-:-:S04]  /*1b10*/  UISETP.LT.AND UP0, UPT, UR9, 0x1, UPT ;  /* 0x000000010900788c */ /* 0x000fc8000bf01270 */
[----:B------:R-:W-:-:S04]  /*1b20*/  USEL UR12, UR9, 0x1, UP0 ;  /* 0x00000001090c7887 */ /* 0x000fc80008000000 */
[----:B------:R-:W-:-:S04]  /*1b30*/  UIADD3 UR12, UR9, -UR12, URZ ;  /* 0x8000000c090c7290 */ /* 0x000fc8000fffe03f */
[----:B------:R-:W-:-:S06]  /*1b40*/  UISETP.GE.AND UP0, UPT, UR12, 0x1, UPT ;  /* 0x000000010c00788c */ /* 0x000fcc000bf06270 */
[----:B------:R-:W-:-:S13]  /*1b50*/  PLOP3.LUT P0, PT, PT, PT, UP0, 0x80, 0x0 ;  /* 0x000000000000781c */ /* 0x000fda0003f0f008 */
[----:B------:R-:W-:Y:S05]  /*1b60*/  @!P0 BRA `(.L_x_20) ;  /* 0x0000000800148947 */ /* 0x000fea0003800000 */
[----:B01----:R-:W-:Y:S01]  /*1b70*/  IMAD.U32 R2, RZ, RZ, UR12 ;  /* 0x0000000cff027e24 */ /* 0x003fe2000f8e00ff */
[----:B------:R-:W-:Y:S01]  /*1b80*/  UMOV UR12, UR5 ;  /* 0x00000005000c7c82 */ /* 0x000fe20008000000 */
[----:B------:R-:W-:-:S05]  /*1b90*/  ULDC UR20, c[0x0][0x50c] ;  /* 0x0001430000147ab9 */ /* 0x000fca0000000800 */
.L_x_28:
[----:B------:R-:W-:-:S13]  /*1ba0*/  ISETP.NE.AND P1, PT, R64, 0x3, PT ;  /* 0x000000034000780c */ /* 0x000fda0003f25270 */
[----:B01----:R-:W-:Y:S05]  /*1bb0*/  @!P1 BRA `(.L_x_21) ;  /* 0x0000000000049947 */ /* 0x003fea0003800000 */
[----:B------:R-:W-:Y:S01]  /*1bc0*/  BPT.TRAP 0x1 ;  /* 0x000000040000795c */ /* 0x000fe20000300000 */
.L_x_21:
[----:B------:R-:W0:Y:S01]  /*1bd0*/  S2UR UR16, SR_CgaCtaId ;  /* 0x00000000001079c3 */ /* 0x000e220000008800 */
[----:B------:R-:W-:Y:S01]  /*1be0*/  UMOV UR11, 0x400 ;  /* 0x00000400000b7882 */ /* 0x000fe20000000000 */
[----:B------:R-:W-:Y:S01]  /*1bf0*/  SHF.L.U32 R3, R5, 0x1f, RZ ;  /* 0x0000001f05037819 */ /* 0x000fe200000006ff */
[----:B0-----:R-:W-:-:S04]  /*1c00*/  ULEA UR11, UR16, UR11, 0x18 ;  /* 0x0000000b100b7291 */ /* 0x001fc8000f8ec03f */
[----:B------:R-:W-:-:S09]  /*1c10*/  ULEA UR16, UR13, UR11, 0x3 ;  /* 0x0000000b0d107291 */ /* 0x000fd2000f8e183f */
[----:B------:R0:W1:Y:S01]  /*1c20*/  SYNCS.PHASECHK.TRANS64.TRYWAIT P0, [UR16], R3 ;  /* 0x00000003ff0075a7 */ /* 0x0000620008000150 */
[----:B------:R-:W-:Y:S05]  /*1c30*/  @!P1 BRA `(.L_x_22) ;  /* 0x0000000000049947 */ /* 0x000fea0003800000 */
[----:B------:R-:W-:Y:S01]  /*1c40*/  BPT.TRAP 0x1 ;  /* 0x000000040000795c */ /* 0x000fe20000300000 */
.L_x_22:
[----:B-1----:R-:W-:Y:S05]  /*1c50*/  @P0 BRA `(.L_x_23) ;  /* 0x0000000000080947 */ /* 0x002fea0003800000 */
[----:B------:R-:W1:Y:S02]  /*1c60*/  SYNCS.PHASECHK.TRANS64.TRYWAIT P0, [UR16], R3 ;  /* 0x00000003ff0075a7 */ /* 0x000e640008000150 */
[----:B-1----:R-:W-:Y:S05]  /*1c70*/  @!P0 BRA `(.L_x_24) ;  /* 0x0000004800cc8947 */ /* 0x002fea0003800000 */
.L_x_23:
[----:B------:R-:W-:Y:S01]  /*1c80*/  UIADD3 UR16, UR11, 0x28180, URZ ;  /* 0x000281800b107890 */ /* 0x000fe2000fffe03f */
[----:B------:R-:W-:Y:S01]  /*1c90*/  WARPGROUP.ARRIVE ;  /* 0x00000000000079c5 */ /* 0x000fe20000000000 */
[----:B------:R-:W-:Y:S02]  /*1ca0*/  UISETP.NE.AND UP0, UPT, UR7, URZ, UPT ;  /* 0x0000003f0700728c */ /* 0x000fe4000bf05270 */
[----:B------:R-:W-:Y:S02]  /*1cb0*/  USHF.R.U32.HI UR16, URZ, 0x4, UR16 ;  /* 0x000000043f107899 */ /* 0x000fe40008011610 */
[----:B------:R-:W-:Y:S02]  /*1cc0*/  USEL UR8, UR8, URZ, !UP0 ;  /* 0x0000003f08087287 */ /* 0x000fe4000c000000 */
[----:B------:R-:W-:Y:S02]  /*1cd0*/  ULOP3.LUT UR16, UR16, 0x3fff, URZ, 0xc0, !UPT ;  /* 0x00003fff10107892 */ /* 0x000fe4000f8ec03f */
[----:B------:R-:W-:-:S02]  /*1ce0*/  ULOP3.LUT UR7, UR10, 0x10000, URZ, 0xfc, !UPT ;  /* 0x000100000a077892 */ /* 0x000fc4000f8efc3f */
[----:B------:R-:W-:Y:S02]  /*1cf0*/  ULOP3.LUT UR16, UR16, 0x10000, URZ, 0xfc, !UPT ;  /* 0x0001000010107892 */ /* 0x000fe4000f8efc3f */
[----:B------:R-:W-:Y:S02]  /*1d00*/  UISETP.NE.U32.AND UP0, UPT, UR8, URZ, UPT ;  /* 0x0000003f0800728c */ /* 0x000fe4000bf05070 */
[----:B------:R-:W-:Y:S02]  /*1d10*/  ULEA UR8, UR13, UR7, 0xa ;  /* 0x000000070d087291 */ /* 0x000fe4000f8e503f */
[----:B------:R-:W-:Y:S01]  /*1d20*/  UIMAD UR7, UR13, 0x180, UR16 ;  /* 0x000001800d0778a4 */ /* 0x000fe2000f8e0210 */
[----:B------:R-:W-:Y:S01]  /*1d30*/  UMOV UR17, 0x40000040 ;  /* 0x4000004000117882 */ /* 0x000fe20000000000 */
[----:B------:R-:W-:Y:S02]  /*1d40*/  UMOV UR19, 0x40000040 ;  /* 0x4000004000137882 */ /* 0x000fe40000000000 */
[----:B------:R-:W-:-:S02]  /*1d50*/  UIADD3 UR21, UR7, 0x80, URZ ;  /* 0x0000008007157890 */ /* 0x000fc4000fffe03f */
[----:B------:R-:W-:Y:S01]  /*1d60*/  UIADD3 UR22, UR7, 0x100, URZ ;  /* 0x0000010007167890 */ /* 0x000fe2000fffe03f */
[----:B------:R-:W-:Y:S01]  /*1d70*/  UMOV UR16, UR8 ;  /* 0x0000000800107c82 */ /* 0x000fe20008000000 */
[----:B------:R-:W-:Y:S01]  /*1d80*/  UMOV UR18, UR7 ;  /* 0x0000000700127c82 */ /* 0x000fe20008000000 */
[----:B------:R-:W-:Y:S01]  /*1d90*/  UIADD3 UR6, UR6, 0x4, URZ ;  /* 0x0000000406067890 */ /* 0x000fe2000fffe03f */
[----:B------:R-:W-:Y:S01]  /*1da0*/  QGMMA.64x16x32.F32.E4M3.E4M3 R40, gdesc[UR16], R40, UP0 ;  /* 0x00200000102879f3 */ /* 0x000fe2000bf00828 */
[----:B------:R-:W-:Y:S01]  /*1db0*/  UMOV UR18, UR21 ;  /* 0x0000001500127c82 */ /* 0x000fe20008000000 */
[----:B------:R-:W-:Y:S01]  /*1dc0*/  UMOV UR19, 0x40000040 ;  /* 0x4000004000137882 */ /* 0x000fe20000000000 */
[----:B------:R-:W-:Y:S01]  /*1dd0*/  UIADD3 UR21, UR7, 0x82, URZ ;  /* 0x0000008207157890 */ /* 0x000fe2000fffe03f */
[----:B------:R-:W-:Y:S01]  /*1de0*/  QGMMA.64x16x32.F32.E4M3.E4M3 R32, gdesc[UR16], R32, UP0 ;  /* 0x00200000102079f3 */ /* 0x000fe2000bf00820 */
[----:B------:R-:W-:Y:S01]  /*1df0*/  UMOV UR18, UR22 ;  /* 0x0000001600127c82 */ /* 0x000fe20008000000 */
[----:B------:R-:W-:Y:S01]  /*1e00*/  UMOV UR19, 0x40000040 ;  /* 0x4000004000137882 */ /* 0x000fe20000000000 */
[----:B------:R-:W-:Y:S01]  /*1e10*/  UIADD3 UR22, UR7, 0x102, URZ ;  /* 0x0000010207167890 */ /* 0x000fe2000fffe03f */
[----:B------:R-:W-:Y:S01]  /*1e20*/  QGMMA.64x16x32.F32.E4M3.E4M3 R24, gdesc[UR16], R24, UP0 ;  /* 0x00200000101879f3 */ /* 0x000fe2000bf00818 */
[----:B------:R-:W-:-:S02]  /*1e30*/  UIADD3 UR16, UR8, 0x2, URZ ;  /* 0x0000000208107890 */ /* 0x000fc4000fffe03f */
[----:B------:R-:W-:Y:S01]  /*1e40*/  UIADD3 UR18, UR7, 0x2, URZ ;  /* 0x0000000207127890 */ /* 0x000fe2000fffe03f */
[----:B------:R-:W-:Y:S01]  /*1e50*/  UMOV UR17, 0x40000040 ;  /* 0x4000004000117882 */ /* 0x000fe20000000000 */
[----:B------:R-:W-:Y:S01]  /*1e60*/  UMOV UR19, 0x40000040 ;  /* 0x4000004000137882 */ /* 0x000fe20000000000 */
[----:B------:R-:W-:-:S06]  /*1e70*/  UISETP.NE.AND UP0, UPT, UR6, UR20, UPT ;  /* 0x000000140600728c */ /* 0x000fcc000bf05270 */
        /* <DEDUP_REMOVED lines=15> */
[----:B------:R-:W-:Y:S02]  /*1f70*/  UMOV UR19, 0x40000040 ;  /* 0x4000004000137882 */ /* 0x000fe40000000000 */
[----:B------:R-:W-:Y:S01]  /*1f80*/  QGMMA.64x16x32.F32.E4M3.E4M3 R32, gdesc[UR16], R32 ;  /* 0x00200000102079f3 */ /* 0x000fe20008700820 */
[----:B------:R-:W-:Y:S01]  /*1f90*/  UMOV UR18, UR22 ;  /* 0x0000001600127c82 */ /* 0x000fe20008000000 */
[----:B------:R-:W-:Y:S02]  /*1fa0*/  UMOV UR19, 0x40000040 ;  /* 0x4000004000137882 */ /* 0x000fe40000000000 */
[----:B------:R-:W-:Y:S01]  /*1fb0*/  QGMMA.64x16x32.F32.E4M3.E4M3 R24, gdesc[UR16], R24 ;  /* 0x00200000101879f3 */ /* 0x000fe20008700818 */
[----:B------:R-:W-:Y:S02]  /*1fc0*/  UIADD3 UR16, UR8, 0x6, URZ ;  /* 0x0000000608107890 */ /* 0x000fe4000fffe03f */
[----:B------:R-:W-:-:S02]  /*1fd0*/  UIADD3 UR18, UR7, 0x6, URZ ;  /* 0x0000000607127890 */ /* 0x000fc4000fffe03f */
[----:B------:R-:W-:Y:S02]  /*1fe0*/  UIADD3 UR8, UR7, 0x86, URZ ;  /* 0x0000008607087890 */ /* 0x000fe4000fffe03f */
[----:B------:R-:W-:Y:S01]  /*1ff0*/  UIADD3 UR7, UR7, 0x106, URZ ;  /* 0x0000010607077890 */ /* 0x000fe2000fffe03f */
[----:B------:R-:W-:Y:S01]  /*2000*/  UMOV UR17, 0x40000040 ;  /* 0x4000004000117882 */ /* 0x000fe20000000000 */
[----:B------:R-:W-:-:S03]  /*2010*/  UMOV UR19, 0x40000040 ;  /* 0x4000004000137882 */ /* 0x000fc60000000000 */
[----:B------:R-:W-:Y:S01]  /*2020*/  QGMMA.64x16x32.F32.E4M3.E4M3 R40, gdesc[UR16], R40 ;  /* 0x00200000102879f3 */ /* 0x000fe20008700828 */
[----:B------:R-:W-:Y:S01]  /*2030*/  UMOV UR18, UR8 ;  /* 0x0000000800127c82 */ /* 0x000fe20008000000 */
[----:B------:R-:W-:Y:S02]  /*2040*/  UMOV UR19, 0x40000040 ;  /* 0x4000004000137882 */ /* 0x000fe40000000000 */
[----:B------:R-:W-:Y:S01]  /*2050*/  QGMMA.64x16x32.F32.E4M3.E4M3 R32, gdesc[UR16], R32 ;  /* 0x00200000102079f3 */ /* 0x000fe20008700820 */
[----:B------:R-:W-:Y:S01]  /*2060*/  UMOV UR18, UR7 ;  /* 0x0000000700127c82 */ /* 0x000fe20008000000 */
[----:B------:R-:W-:Y:S01]  /*2070*/  UMOV UR19, 0x40000040 ;  /* 0x4000004000137882 */ /* 0x000fe20000000000 */
[----:B------:R-:W-:Y:S01]  /*2080*/  USEL UR7, URZ, 0x1, UP0 ;  /* 0x000000013f077887 */ /* 0x000fe20008000000 */
[----:B------:R-:W-:Y:S05]  /*2090*/  QGMMA.64x16x32.F32.E4M3.E4M3 R24, gdesc[UR16], R24, gsb0 ;  /* 0x00200000101879f3 */ /* 0x000fea0008000818 */
[----:B------:R-:W-:Y:S01]  /*20a0*/  ISETP.NE.AND P0, PT, RZ, UR7, PT ;  /* 0x00000007ff007c0c */ /* 0x000fe2000bf05270 */
[----:B------:R-:W-:-:S12]  /*20b0*/  WARPGROUP.DEPBAR.LE gsb0, 0x1 ;  /* 0x00008000000079c5 */ /* 0x000fd80000010100 */
[----:B------:R-:W-:Y:S05]  /*20c0*/  @!P0 BRA `(.L_x_25) ;  /* 0x0000000000688947 */ /* 0x000fea0003800000 */
[----:B------:R-:W-:Y:S02]  /*20d0*/  WARPGROUP.DEPBAR.LE gsb0, 0x0 ;  /* 0x00008000000079c5 */ /* 0x000fe40000010000 */
[----:B------:R-:W-:-:S01]  /*20e0*/  FADD R65, R40, R65 ;  /* 0x0000004128417221 */ /* 0x000fc20000000000 */
[----:B------:R-:W-:Y:S01]  /*20f0*/  FADD R62, R41, R62 ;  /* 0x0000003e293e7221 */ /* 0x000fe20000000000 */
        /* <DEDUP_REMOVED lines=22> */
[----:B------:R-:W-:-:S06]  /*2260*/  UMOV UR6, URZ ;  /* 0x0000003f00067c82 */ /* 0x000fcc0008000000 */
.L_x_25:
[----:B------:R-:W-:Y:S05]  /*2270*/  @!P1 BRA `(.L_x_26) ;  /* 0x0000000000049947 */ /* 0x000fea0003800000 */
[----:B------:R-:W-:Y:S01]  /*2280*/  BPT.TRAP 0x1 ;  /* 0x000000040000795c */ /* 0x000fe20000300000 */
.L_x_26:
[----:B------:R-:W-:Y:S01]  /*2290*/  ULEA UR8, UR12, UR11, 0x3 ;  /* 0x0000000b0c087291 */ /* 0x000fe2000f8e183f */
[----:B------:R-:W-:-:S03]  /*22a0*/  ISETP.GT.U32.AND P0, PT, R8, 0x1, PT ;  /* 0x000000010800780c */ /* 0x000fc60003f04070 */
[----:B------:R-:W-:-:S04]  /*22b0*/  UIADD3 UR8, UR8, 0x50, URZ ;  /* 0x0000005008087890 */ /* 0x000fc8000fffe03f */
[----:B------:R-:W-:-:S09]  /*22c0*/  UPRMT UR8, URZ, 0x654, UR8 ;  /* 0x000006543f087896 */ /* 0x000fd20008000008 */
[----:B------:R-:W-:Y:S01]  /*22d0*/  SYNCS.ARRIVE.TRANS64.RED.A1T0 RZ, [UR8], RZ ;  /* 0x000000ffffff79a7 */ /* 0x000fe20008100408 */
[----:B------:R-:W-:Y:S05]  /*22e0*/  @P0 BRA `(.L_x_27) ;  /* 0x0000000000040947 */ /* 0x000fea0003800000 */
[----:B------:R-:W-:Y:S01]  /*22f0*/  BPT.TRAP 0x1 ;  /* 0x000000040000795c */ /* 0x000fe20000300000 */
.L_x_27:
[----:B------:R-:W-:Y:S01]  /*2300*/  UIADD3 UR13, UR13, 0x1, URZ ;  /* 0x000000010d0d7890 */ /* 0x000fe2000fffe03f */
[C---:B------:R-:W-:Y:S01]  /*2310*/  ISETP.GT.AND P0, PT, R2.reuse, 0x1, PT ;  /* 0x000000010200780c */ /* 0x040fe20003f04270 */
[----:B------:R-:W-:Y:S01]  /*2320*/  UIADD3 UR12, UR12, 0x1, URZ ;  /* 0x000000010c0c7890 */ /* 0x000fe2000fffe03f */
[----:B------:R-:W-:Y:S01]  /*2330*/  VIADD R2, R2, 0xffffffff ;  /* 0xffffffff02027836 */ /* 0x000fe20000000000 */
[----:B------:R-:W-:Y:S02]  /*2340*/  UISETP.NE.AND UP0, UPT, UR13, 0xa, UPT ;  /* 0x0000000a0d00788c */ /* 0x000fe4000bf05270 */
[----:B------:R-:W-:Y:S02]  /*2350*/  UISETP.NE.AND UP1, UPT, UR12, 0xa, UPT ;  /* 0x0000000a0c00788c */ /* 0x000fe4000bf25270 */
[----:B------:R-:W-:Y:S02]  /*2360*/  USEL UR8, URZ, 0x1, UP0 ;  /* 0x000000013f087887 */ /* 0x000fe40008000000 */
[----:B------:R-:W-:-:S02]  /*2370*/  USEL UR13, UR13, URZ, UP0 ;  /* 0x0000003f0d0d7287 */ /* 0x000fc40008000000 */
[----:B------:R-:W-:Y:S02]  /*2380*/  USEL UR12, UR12, URZ, UP1 ;  /* 0x0000003f0c0c7287 */ /* 0x000fe40008800000 */
[----:B------:R-:W-:Y:S01]  /*2390*/  LOP3.LUT R5, R5, UR8, RZ, 0x3c, !PT ;  /* 0x0000000805057c12 */ /* 0x000fe2000f8e3cff */
[----:B------:R-:W-:Y:S01]  /*23a0*/  UMOV UR8, 0x1 ;  /* 0x0000000100087882 */ /* 0x000fe20000000000 */
[----:B------:R-:W-:Y:S08]  /*23b0*/  @P0 BRA `(.L_x_28) ;  /* 0xfffffff400f80947 */ /* 0x000ff0000383ffff */
.L_x_20:
[----:B------:R-:W-:Y:S01]  /*23c0*/  UISETP.NE.AND UP0, UPT, UR6, URZ, UPT ;  /* 0x0000003f0600728c */ /* 0x000fe2000bf05270 */
[----:B01----:R-:W0:Y:S03]  /*23d0*/  LDC R2, c[0x0][0x28c] ;  /* 0x0000a300ff027b82 */ /* 0x003e260000000800 */
[----:B------:R-:W-:-:S06]  /*23e0*/  USEL UR6, URZ, 0x1, !UP0 ;  /* 0x000000013f067887 */ /* 0x000fcc000c000000 */
[----:B------:R-:W-:Y:S02]  /*23f0*/  ISETP.NE.AND P0, PT, RZ, UR6, PT ;  /* 0x00000006ff007c0c */ /* 0x000fe4000bf05270 */
[----:B0-----:R-:W-:-:S11]  /*2400*/  ISETP.GE.AND P1, PT, R2, 0x1, PT ;  /* 0x000000010200780c */ /* 0x001fd60003f26270 */
[----:B------:R-:W-:Y:S05]  /*2410*/  @!P0 BRA `(.L_x_29) ;  /* 0x0000000000648947 */ /* 0x000fea0003800000 */
[----:B------:R-:W-:Y:S02]  /*2420*/  WARPGROUP.DEPBAR.LE gsb0, 0x0 ;  /* 0x00008000000079c5 */ /* 0x000fe40000010000 */
[----:B------:R-:W-:Y:S01]  /*2430*/  FADD R65, R40, R65 ;  /* 0x0000004128417221 */ /* 0x000fe20000000000 */
        /* <DEDUP_REMOVED lines=22> */
[----:B------:R-:W-:-:S07]  /*25a0*/  FADD R10, R10, R31 ;  /* 0x0000001f0a0a7221 */ /* 0x000fce0000000000 */
.L_x_29:
[----:B------:R-:W-:Y:S02]  /*25b0*/  WARPGROUP.DEPBAR.LE gsb0, 0x0 ;  /* 0x00008000000079c5 */ /* 0x000fe40000010000 */
[----:B------:R-:W-:Y:S05]  /*25c0*/  @!P1 BRA `(.L_x_30) ;  /* 0x0000000000409947 */ /* 0x000fea0003800000 */
[----:B------:R-:W-:-:S13]  /*25d0*/  ISETP.NE.AND P0, PT, R64, 0x3, PT ;  /* 0x000000034000780c */ /* 0x000fda0003f05270 */
[----:B------:R-:W-:Y:S05]  /*25e0*/  @!P0 BRA `(.L_x_31) ;  /* 0x0000000000048947 */ /* 0x000fea0003800000 */
[----:B------:R-:W-:Y:S01]  /*25f0*/  BPT.TRAP 0x1 ;  /* 0x000000040000795c */ /* 0x000fe20000300000 */
.L_x_31:
[----:B------:R-:W-:Y:S01]  /*2600*/  UISETP.LT.AND UP0, UPT, UR9, 0x1, UPT ;  /* 0x000000010900788c */ /* 0x000fe2000bf01270 */
[----:B------:R-:W-:-:S03]  /*2610*/  ISETP.GT.U32.AND P0, PT, R8, 0x1, PT ;  /* 0x000000010800780c */ /* 0x000fc60003f04070 */
[----:B------:R-:W-:-:S04]  /*2620*/  USEL UR8, UR9, 0x1, UP0 ;  /* 0x0000000109087887 */ /* 0x000fc80008000000 */
[----:B------:R-:W-:-:S04]  /*2630*/  UIADD3 UR8, UR5, UR9, -UR8 ;  /* 0x0000000905087290 */ /* 0x000fc8000fffe808 */
[----:B------:R-:W-:-:S04]  /*2640*/  UIMAD.WIDE.U32 UR6, UR8, -0x33333333, URZ ;  /* 0xcccccccd080678a5 */ /* 0x000fc8000f8e003f */
[----:B------:R-:W-:-:S04]  /*2650*/  USHF.R.U32.HI UR6, URZ, 0x3, UR7 ;  /* 0x000000033f067899 */ /* 0x000fc80008011607 */
[----:B------:R-:W-:-:S04]  /*2660*/  UIMAD UR8, UR6, -0xa, UR8 ;  /* 0xfffffff6060878a4 */ /* 0x000fc8000f8e0208 */
[----:B------:R-:W-:-:S04]  /*2670*/  ULEA UR8, UR8, UR11, 0x3 ;  /* 0x0000000b08087291 */ /* 0x000fc8000f8e183f */
[----:B------:R-:W-:-:S04]  /*2680*/  UIADD3 UR8, UR8, 0x50, URZ ;  /* 0x0000005008087890 */ /* 0x000fc8000fffe03f */
[----:B------:R-:W-:-:S09]  /*2690*/  UPRMT UR8, URZ, 0x654, UR8 ;  /* 0x000006543f087896 */ /* 0x000fd20008000008 */
[----:B------:R-:W-:Y:S01]  /*26a0*/  SYNCS.ARRIVE.TRANS64.RED.A1T0 RZ, [UR8], RZ ;  /* 0x000000ffffff79a7 */ /* 0x000fe20008100408 */
[----:B------:R-:W-:Y:S05]  /*26b0*/  @P0 BRA `(.L_x_30) ;  /* 0x0000000000040947 */ /* 0x000fea0003800000 */
[----:B------:R-:W-:Y:S01]  /*26c0*/  BPT.TRAP 0x1 ;  /* 0x000000040000795c */ /* 0x000fe20000300000 */
.L_x_30:
[----:B------:R-:W0:Y:S01]  /*26d0*/  LDC R24, c[0x0][0x288] ;  /* 0x0000a200ff187b82 */ /* 0x000e220000000800 */
[--C-:B------:R-:W-:Y:S01]  /*26e0*/  SHF.R.U32.HI R2, RZ, 0x2, R11.reuse ;  /* 0x00000002ff027819 */ /* 0x100fe2000001160b */
[----:B------:R-:W-:Y:S01]  /*26f0*/  IMAD R25, R12, 0x30, RZ ;  /* 0x000000300c197824 */ /* 0x000fe200078e02ff */
[----:B------:R-:W-:Y:S01]  /*2700*/  SHF.R.U32.HI R5, RZ, 0x7, R11 ;  /* 0x00000007ff057819 */ /* 0x000fe2000001160b */
[----:B------:R-:W-:Y:S01]  /*2710*/  UIADD3 UR5, UR9, UR5, URZ ;  /* 0x0000000509057290 */ /* 0x000fe2000fffe03f */
[----:B------:R-:W-:Y:S01]  /*2720*/  LOP3.LUT R3, R2, 0x7, RZ, 0xc0, !PT ;  /* 0x0000000702037812 */ /* 0x000fe200078ec0ff */
[----:B------:R-:W-:Y:S01]  /*2730*/  IMAD.SHL.U32 R12, R11, 0x2, RZ ;  /* 0x000000020b0c7824 */ /* 0x000fe200078e00ff */
[----:B------:R-:W-:Y:S01]  /*2740*/  LOP3.LUT R2, R5, 0x1, RZ, 0xc0, !PT ;  /* 0x0000000105027812 */ /* 0x000fe200078ec0ff */
[----:B------:R-:W-:Y:S01]  /*2750*/  UISETP.GT.U32.AND UP0, UPT, UR5, 0x9, UPT ;  /* 0x000000090500788c */ /* 0x000fe2000bf04070 */
[C---:B------:R-:W-:Y:S01]  /*2760*/  LOP3.LUT R13, R11.reuse, 0x3, RZ, 0xc0, !PT ;  /* 0x000000030b0d7812 */ /* 0x040fe200078ec0ff */
[----:B------:R-:W-:Y:S01]  /*2770*/  ULDC UR12, c[0x0][0x284] ;  /* 0x0000a100000c7ab9 */ /* 0x000fe20000000800 */
[----:B------:R-:W-:Y:S01]  /*2780*/  LOP3.LUT R4, R11, 0x60, RZ, 0xc0, !PT ;  /* 0x000000600b047812 */ /* 0x000fe200078ec0ff */
[----:B------:R-:W-:Y:S01]  /*2790*/  IMAD.SHL.U32 R14, R2, 0x40, RZ ;  /* 0x00000040020e7824 */ /* 0x000fe200078e00ff */
[----:B------:R-:W-:Y:S01]  /*27a0*/  UISETP.LT.U32.AND UP0, UPT, UR9, 0xa, UP0 ;  /* 0x0000000a0900788c */ /* 0x000fe20008701070 */
[----:B------:R-:W-:Y:S01]  /*27b0*/  SHF.R.S32.HI R28, RZ, 0x1f, R53 ;  /* 0x0000001fff1c7819 */ /* 0x000fe20000011435 */
[----:B------:R-:W-:Y:S01]  /*27c0*/  UISETP.GE.U32.AND UP1, UPT, UR9, 0xa, UPT ;  /* 0x0000000a0900788c */ /* 0x000fe2000bf26070 */
[----:B------:R-:W-:Y:S01]  /*27d0*/  SHF.R.U32.HI R4, RZ, 0x1, R4 ;  /* 0x00000001ff047819 */ /* 0x000fe20000011604 */
[----:B------:R-:W-:Y:S01]  /*27e0*/  ULDC.64 UR10, c[0x0][0x5d0] ;  /* 0x00017400000a7ab9 */ /* 0x000fe20000000a00 */
[--C-:B------:R-:W-:Y:S01]  /*27f0*/  LOP3.LUT R5, R14, 0x40, R3.reuse, 0xe2, !PT ;  /* 0x000000400e057812 */ /* 0x100fe200078ee203 */
[----:B------:R-:W-:Y:S01]  /*2800*/  UIMAD.WIDE.U32 UR6, UR5, -0x33333333, URZ ;  /* 0xcccccccd050678a5 */ /* 0x000fe2000f8e003f */
[----:B------:R-:W-:Y:S01]  /*2810*/  IADD3 R15, RZ, -R4, -R3 ;  /* 0x80000004ff0f7210 */ /* 0x000fe20007ffe803 */
[----:B------:R-:W-:Y:S01]  /*2820*/  USEL UR8, URZ, 0x1, !UP0 ;  /* 0x000000013f087887 */ /* 0x000fe2000c000000 */
[----:B------:R-:W-:Y:S01]  /*2830*/  LOP3.LUT R12, R25, 0x6, R12, 0xf8, !PT ;  /* 0x00000006190c7812 */ /* 0x000fe200078ef80c */
[----:B------:R-:W-:Y:S01]  /*2840*/  USHF.R.U32.HI UR6, URZ, 0x3, UR7 ;  /* 0x000000033f067899 */ /* 0x000fe20008011607 */
[----:B0-----:R-:W-:Y:S01]  /*2850*/  IMAD R14, R13, -0x2, R24 ;  /* 0xfffffffe0d0e7824 */ /* 0x001fe200078e0218 */
[----:B------:R-:W-:Y:S01]  /*2860*/  ISETP.GE.AND P0, PT, R25, R24, PT ;  /* 0x000000181900720c */ /* 0x000fe20003f06270 */
[----:B------:R-:W-:Y:S01]  /*2870*/  IMAD.SHL.U32 R24, R20, 0x80, RZ ;  /* 0x0000008014187824 */ /* 0x000fe200078e00ff */
[----:B------:R-:W-:Y:S01]  /*2880*/  SHF.R.S32.HI R13, RZ, 0x1f, R12 ;  /* 0x0000001fff0d7819 */ /* 0x000fe2000001140c */
[----:B------:R-:W-:Y:S01]  /*2890*/  IMAD R15, R2, -0x40, R15 ;  /* 0xffffffc0020f7824 */ /* 0x000fe200078e020f */
[----:B------:R-:W-:Y:S01]  /*28a0*/  ULOP3.LUT UR4, UR4, UR8, URZ, 0x3c, !UPT ;  /* 0x0000000804047292 */ /* 0x000fe2000f8e3c3f */
[----:B------:R-:W-:Y:S01]  /*28b0*/  IMAD R2, R28, UR10, RZ ;  /* 0x0000000a1c027c24 */ /* 0x000fe2000f8e02ff */
[----:B------:R-:W-:Y:S01]  /*28c0*/  ISETP.GE.OR P0, PT, R24, UR12, P0 ;  /* 0x0000000c18007c0c */ /* 0x000fe20008706670 */
[----:B------:R-:W-:Y:S01]  /*28d0*/  IMAD.WIDE R26, R20, 0x80, RZ ;  /* 0x00000080141a7825 */ /* 0x000fe200078e02ff */
[----:B------:R-:W-:Y:S01]  /*28e0*/  UIMAD UR5, UR6, -0xa, UR5 ;  /* 0xfffffff6060578a4 */ /* 0x000fe2000f8e0205 */
[----:B------:R-:W-:Y:S01]  /*28f0*/  IADD3 R24, -R24, UR12, R15 ;  /* 0x0000000c18187c10 */ /* 0x000fe2000fffe10f */
[----:B------:R-:W-:Y:S01]  /*2900*/  @UP1 ULOP3.LUT UR4, UR4, 0x1, UR6, 0x78, !UPT ;  /* 0x0000000104041892 */ /* 0x000fe2000f8e7806 */
[C---:B------:R-:W-:Y:S01]  /*2910*/  IMAD R29, R53.reuse, UR11, R2 ;  /* 0x0000000b351d7c24 */ /* 0x040fe2000f8e0202 */
[----:B------:R-:W-:Y:S01]  /*2920*/  LOP3.LUT R31, R26, R5, R4, 0xfe, !PT ;  /* 0x000000051a1f7212 */ /* 0x000fe200078efe04 */
[----:B------:R-:W-:-:S04]  /*2930*/  IMAD.WIDE.U32 R2, R53, UR10, R12 ;  /* 0x0000000a35027c25 */ /* 0x000fc8000f8e000c */
[----:B------:R-:W-:Y:S02]  /*2940*/  IMAD.IADD R3, R3, 0x1, R29 ;  /* 0x0000000103037824 */ /* 0x000fe400078e021d */
[----:B------:R-:W-:Y:S02]  /*2950*/  IMAD.IADD R25, R14, 0x1, -R25 ;  /* 0x000000010e197824 */ /* 0x000fe400078e0a19 */
[----:B------:R-:W-:Y:S01]  /*2960*/  IMAD.MOV.U32 R20, RZ, RZ, -0x1 ;  /* 0xffffffffff147424 */ /* 0x000fe200078e00ff */
[----:B------:R-:W-:Y:S06]  /*2970*/  @P0 BRA `(.L_x_32) ;  /* 0x0000001c00540947 */ /* 0x000fec0003800000 */
[----:B------:R-:W0:Y:S01]  /*2980*/  LDC.64 R14, c[0x0][0x5c8] ;  /* 0x00017200ff0e7b82 */ /* 0x000e220000000a00 */
[----:B------:R-:W-:Y:S01]  /*2990*/  ULDC.64 UR6, c[0x0][0x5c0] ;  /* 0x0001700000067ab9 */ /* 0x000fe20000000a00 */
[----:B------:R-:W-:Y:S01]  /*29a0*/  BSSY B0, `(.L_x_32) ;  /* 0x00001d2000007945 */ /* 0x000fe20003800000 */
[-C--:B0-----:R-:W-:Y:S02]  /*29b0*/  IMAD R4, R27, R14.reuse, RZ ;  /* 0x0000000e1b047224 */ /* 0x081fe400078e02ff */
[----:B------:R-:W-:-:S04]  /*29c0*/  IMAD.WIDE.U32 R2, R31, R14, R2 ;  /* 0x0000000e1f027225 */ /* 0x000fc800078e0002 */
[----:B------:R-:W-:Y:S01]  /*29d0*/  IMAD R5, R31, R15, R4 ;  /* 0x0000000f1f057224 */ /* 0x000fe200078e0204 */
[----:B------:R-:W-:Y:S02]  /*29e0*/  LEA R4, P0, R14, R2, 0x3 ;  /* 0x000000020e047211 */ /* 0x000fe400078018ff */
[----:B------:R-:W-:Y:S01]  /*29f0*/  IADD3 R2, P1, R2, UR6, RZ ;  /* 0x0000000602027c10 */ /* 0x000fe2000ff3e0ff */
[----:B------:R-:W-:Y:S01]  /*2a00*/  IMAD.IADD R3, R3, 0x1, R5 ;  /* 0x0000000103037824 */ /* 0x000fe200078e0205 */
[----:B------:R-:W-:-:S04]  /*2a10*/  IADD3 R4, P2, R4, UR6, RZ ;  /* 0x0000000604047c10 */ /* 0x000fc8000ff5e0ff */
[----:B------:R-:W-:Y:S02]  /*2a20*/  LEA.HI.X R5, R14, R3, R15, 0x3, P0 ;  /* 0x000000030e057211 */ /* 0x000fe400000f1c0f */
[----:B---3-5:R-:W-:Y:S02]  /*2a30*/  FSETP.NEU.AND P0, PT, R7, RZ, PT ;  /* 0x000000ff0700720b */ /* 0x028fe40003f0d000 */
[----:B------:R-:W-:Y:S02]  /*2a40*/  IADD3.X R3, R3, UR7, RZ, P1, !PT ;  /* 0x0000000703037c10 */ /* 0x000fe40008ffe4ff */
[----:B------:R-:W-:-:S09]  /*2a50*/  IADD3.X R5, R5, UR7, RZ, P2, !PT ;  /* 0x0000000705057c10 */ /* 0x000fd200097fe4ff */
[----:B------:R-:W-:Y:S05]  /*2a60*/  @!P0 BRA `(.L_x_33) ;  /* 0x0000001400648947 */ /* 0x000fea0003800000 */
[----:B------:R-:W-:Y:S01]  /*2a70*/  ULDC.64 UR6, c[0x0][0x5b8] ;  /* 0x00016e0000067ab9 */ /* 0x000fe20000000a00 */
[----:B------:R-:W-:Y:S01]  /*2a80*/  ISETP.GE.AND P0, PT, R25, 0x1, PT ;  /* 0x000000011900780c */ /* 0x000fe20003f06270 */
[----:B------:R-:W-:Y:S01]  /*2a90*/  IMAD R28, R28, UR6, RZ ;  /* 0x000000061c1c7c24 */ /* 0x000fe2000f8e02ff */
[----:B------:R-:W-:Y:S01]  /*2aa0*/  ULDC.64 UR10, c[0x0][0x5a8] ;  /* 0x00016a00000a7ab9 */ /* 0x000fe20000000a00 */
[C---:B------:R-:W-:Y:S01]  /*2ab0*/  IMAD.WIDE.U32 R14, R53.reuse, UR6, R12 ;  /* 0x00000006350e7c25 */ /* 0x040fe2000f8e000c */
[----:B------:R-:W-:Y:S01]  /*2ac0*/  ISETP.LT.OR P3, PT, R24, 0x1, !P0 ;  /* 0x000000011800780c */ /* 0x000fe20004761670 */
[----:B------:R-:W-:Y:S02]  /*2ad0*/  BSSY B1, `(.L_x_34) ;  /* 0x000000c000017945 */ /* 0x000fe40003800000 */
[----:B------:R-:W-:Y:S01]  /*2ae0*/  IMAD R53, R53, UR7, R28 ;  /* 0x0000000735357c24 */ /* 0x000fe2000f8e021c */
[----:B------:R-:W-:Y:S02]  /*2af0*/  ULDC.64 UR6, c[0x0][0x5b0] ;  /* 0x00016c0000067ab9 */ /* 0x000fe40000000a00 */
[----:B------:R-:W-:-:S02]  /*2b00*/  IMAD R28, R27, UR6, RZ ;  /* 0x000000061b1c7c24 */ /* 0x000fc4000f8e02ff */
[----:B------:R-:W-:Y:S02]  /*2b10*/  IMAD.IADD R15, R15, 0x1, R53 ;  /* 0x000000010f0f7824 */ /* 0x000fe400078e0235 */
[C-C-:B------:R-:W-:Y:S01]  /*2b20*/  IMAD R29, R31.reuse, UR7, R28.reuse ;  /* 0x000000071f1d7c24 */ /* 0x140fe2000f8e021c */
[----:B------:R-:W-:Y:S01]  /*2b30*/  PRMT R28, RZ, 0x7610, R28 ;  /* 0x00007610ff1c7816 */ /* 0x000fe2000000001c */
[----:B------:R-:W-:-:S03]  /*2b40*/  IMAD.WIDE.U32 R12, R31, UR6, R14 ;  /* 0x000000061f0c7c25 */ /* 0x000fc6000f8e000e */
[----:B------:R-:W-:-:S04]  /*2b50*/  IADD3 R12, P1, R12, UR10, RZ ;  /* 0x0000000a0c0c7c10 */ /* 0x000fc8000ff3e0ff */
[----:B------:R-:W-:Y:S01]  /*2b60*/  IADD3.X R13, R13, UR11, R29, P1, !PT ;  /* 0x0000000b0d0d7c10 */ /* 0x000fe20008ffe41d */
[----:B------:R-:W-:Y:S08]  /*2b70*/  @P3 BRA `(.L_x_35) ;  /* 0x0000000000043947 */ /* 0x000ff00003800000 */
[----:B------:R0:W5:Y:S02]  /*2b80*/  LDG.E.U8 R28, desc[UR14][R12.64] ;  /* 0x0000000e0c1c7981 */ /* 0x000164000c1e1100 */
.L_x_35:
[----:B------:R-:W-:Y:S05]  /*2b90*/  BSYNC B1 ;  /* 0x0000000000017941 */ /* 0x000fea0003800000 */
.L_x_34:
[----:B-----5:R-:W-:Y:S01]  /*2ba0*/  LOP3.LUT R28, R28, 0xff, RZ, 0xc0, !PT ;  /* 0x000000ff1c1c7812 */ /* 0x020fe200078ec0ff */
[----:B------:R-:W-:Y:S01]  /*2bb0*/  BSSY B1, `(.L_x_36) ;  /* 0x000000c000017945 */ /* 0x000fe20003800000 */
[----:B------:R-:W-:Y:S02]  /*2bc0*/  ISETP.GE.AND P1, PT, R25, 0x2, PT ;  /* 0x000000021900780c */ /* 0x000fe40003f26270 */
[----:B------:R-:W-:Y:S02]  /*2bd0*/  F2FP.F16.E4M3.UNPACK_B R28, R28 ;  /* 0x0000001cff1c723e */ /* 0x000fe400020006ff */
[----:B------:R-:W-:-:S03]  /*2be0*/  ISETP.LT.OR P2, PT, R24, 0x1, !P1 ;  /* 0x000000011800780c */ /* 0x000fc60004f41670 */
[----:B------:R-:W-:-:S05]  /*2bf0*/  HADD2.F32 R28, -RZ, R28.H0_H0 ;  /* 0x2000001cff1c7230 */ /* 0x000fca0000004100 */
[----:B------:R-:W-:-:S04]  /*2c00*/  FMUL R28, R28, R7 ;  /* 0x000000071c1c7220 */ /* 0x000fc80000400000 */
[----:B--2---:R-:W-:-:S05]  /*2c10*/  FFMA R28, R65, R6, R28 ;  /* 0x00000006411c7223 */ /* 0x004fca000000001c */
[----:B------:R-:W-:Y:S02]  /*2c20*/  F2FP.SATFINITE.E4M3.F32.PACK_AB_MERGE_C R29, RZ, R28, RZ ;  /* 0x0000001cff1d723e */ /* 0x000fe400048070ff */
[----:B------:R-:W-:-:S03]  /*2c30*/  PRMT R28, RZ, 0x7610, R28 ;  /* 0x00007610ff1c7816 */ /* 0x000fc6000000001c */
[----:B------:R1:W-:Y:S01]  /*2c40*/  @!P3 STG.E.U8 desc[UR14][R2.64], R29 ;  /* 0x0000001d0200b986 */ /* 0x0003e2000c10110e */
[----:B------:R-:W-:Y:S05]  /*2c50*/  @P2 BRA `(.L_x_37) ;  /* 0x0000000000042947 */ /* 0x000fea0003800000 */
[----:B------:R2:W5:Y:S02]  /*2c60*/  LDG.E.U8 R28, desc[UR14][R12.64+0x1] ;  /* 0x0000010e0c1c7981 */ /* 0x000564000c1e1100 */
.L_x_37:
[----:B------:R-:W-:Y:S05]  /*2c70*/  BSYNC B1 ;  /* 0x0000000000017941 */ /* 0x000fea0003800000 */
.L_x_36:
[----:B-----5:R-:W-:Y:S01]  /*2c80*/  LOP3.LUT R28, R28, 0xff, RZ, 0xc0, !PT ;  /* 0x000000ff1c1c7812 */ /* 0x020fe200078ec0ff */
[----:B------:R-:W-:Y:S01]  /*2c90*/  BSSY B1, `(.L_x_38) ;  /* 0x0000012000017945 */ /* 0x000fe20003800000 */
[----:B-1----:R-:W-:Y:S02]  /*2ca0*/  IADD3 R29, P3, R31, 0x8, RZ ;  /* 0x000000081f1d7810 */ /* 0x002fe40007f7e0ff */
[----:B------:R-:W-:Y:S02]  /*2cb0*/  F2FP.F16.E4M3.UNPACK_B R28, R28 ;  /* 0x0000001cff1c723e */ /* 0x000fe400020006ff */
[----:B------:R-:W-:Y:S01]  /*2cc0*/  ISETP.LT.OR P0, PT, R24, 0x9, !P0 ;  /* 0x000000091800780c */ /* 0x000fe20004701670 */
[----:B------:R-:W-:Y:S02]  /*2cd0*/  IMAD.X R26, RZ, RZ, R27, P3 ;  /* 0x000000ffff1a7224 */ /* 0x000fe400018e061b */
[----:B------:R-:W-:Y:S02]  /*2ce0*/  HADD2.F32 R28, -RZ, R28.H0_H0 ;  /* 0x2000001cff1c7230 */ /* 0x000fe40000004100 */
[----:B------:R-:W-:-:S02]  /*2cf0*/  IMAD R26, R26, UR6, RZ ;  /* 0x000000061a1a7c24 */ /* 0x000fc4000f8e02ff */
[----:B------:R-:W-:-:S04]  /*2d00*/  IMAD.WIDE.U32 R14, R29, UR6, R14 ;  /* 0x000000061d0e7c25 */ /* 0x000fc8000f8e000e */
[----:B------:R-:W-:Y:S01]  /*2d10*/  FMUL R27, R28, R7 ;  /* 0x000000071c1b7220 */ /* 0x000fe20000400000 */
[----:B------:R-:W-:-:S03]  /*2d20*/  IMAD R29, R29, UR7, R26 ;  /* 0x000000071d1d7c24 */ /* 0x000fc6000f8e021a */
[----:B------:R-:W-:Y:S01]  /*2d30*/  FFMA R27, R62, R6, R27 ;  /* 0x000000063e1b7223 */ /* 0x000fe2000000001b */
[----:B------:R-:W-:Y:S02]  /*2d40*/  IADD3 R14, P3, R14, UR10, RZ ;  /* 0x0000000a0e0e7c10 */ /* 0x000fe4000ff7e0ff */
[----:B------:R-:W-:Y:S02]  /*2d50*/  PRMT R26, RZ, 0x7610, R26 ;  /* 0x00007610ff1a7816 */ /* 0x000fe4000000001a */
[----:B------:R-:W-:Y:S02]  /*2d60*/  F2FP.SATFINITE.E4M3.F32.PACK_AB_MERGE_C R27, RZ, R27, RZ ;  /* 0x0000001bff1b723e */ /* 0x000fe400048070ff */
[----:B------:R-:W-:-:S03]  /*2d70*/  IADD3.X R15, R15, UR11, R29, P3, !PT ;  /* 0x0000000b0f0f7c10 */ /* 0x000fc60009ffe41d */
[----:B------:R1:W-:Y:S01]  /*2d80*/  @!P2 STG.E.U8 desc[UR14][R2.64+0x1], R27 ;  /* 0x0000011b0200a986 */ /* 0x0003e2000c10110e */
[----:B------:R-:W-:Y:S05]  /*2d90*/  @P0 BRA `(.L_x_39) ;  /* 0x0000000000040947 */ /* 0x000fea0003800000 */
[----:B------:R3:W5:Y:S02]  /*2da0*/  LDG.E.U8 R26, desc[UR14][R14.64] ;  /* 0x0000000e0e1a7981 */ /* 0x000764000c1e1100 */
.L_x_39:
[----:B------:R-:W-:Y:S05]  /*2db0*/  BSYNC B1 ;  /* 0x0000000000017941 */ /* 0x000fea0003800000 */
.L_x_38:
[----:B-----5:R-:W-:Y:S01]  /*2dc0*/  LOP3.LUT R26, R26, 0xff, RZ, 0xc0, !PT ;  /* 0x000000ff1a1a7812 */ /* 0x020fe200078ec0ff */
[----:B------:R-:W-:Y:S01]  /*2dd0*/  BSSY B1, `(.L_x_40) ;  /* 0x000000b000017945 */ /* 0x000fe20003800000 */
[----:B------:R-:W-:Y:S02]  /*2de0*/  ISETP.LT.OR P1, PT, R24, 0x9, !P1 ;  /* 0x000000091800780c */ /* 0x000fe40004f21670 */
[----:B------:R-:W-:-:S05]  /*2df0*/  F2FP.F16.E4M3.UNPACK_B R26, R26 ;  /* 0x0000001aff1a723e */ /* 0x000fca00020006ff */
[----:B------:R-:W-:-:S05]  /*2e00*/  HADD2.F32 R26, -RZ, R26.H0_H0 ;  /* 0x2000001aff1a7230 */ /* 0x000fca0000004100 */
[----:B------:R-:W-:-:S04]  /*2e10*/  FMUL R26, R26, R7 ;  /* 0x000000071a1a7220 */ /* 0x000fc80000400000 */
[----:B------:R-:W-:-:S05]  /*2e20*/  FFMA R26, R63, R6, R26 ;  /* 0x000000063f1a7223 */ /* 0x000fca000000001a */
[----:B-1----:R-:W-:Y:S02]  /*2e30*/  F2FP.SATFINITE.E4M3.F32.PACK_AB_MERGE_C R27, RZ, R26, RZ ;  /* 0x0000001aff1b723e */ /* 0x002fe400048070ff */
[----:B------:R-:W-:-:S03]  /*2e40*/  PRMT R26, RZ, 0x7610, R26 ;  /* 0x00007610ff1a7816 */ /* 0x000fc6000000001a */
[----:B------:R1:W-:Y:S01]  /*2e50*/  @!P0 STG.E.U8 desc[UR14][R4.64], R27 ;  /* 0x0000001b04008986 */ /* 0x0003e2000c10110e */
[----:B------:R-:W-:Y:S05]  /*2e60*/  @P1 BRA `(.L_x_41) ;  /* 0x0000000000041947 */ /* 0x000fea0003800000 */
[----:B------:R4:W5:Y:S02]  /*2e70*/  LDG.E.U8 R26, desc[UR14][R14.64+0x1] ;  /* 0x0000010e0e1a7981 */ /* 0x000964000c1e1100 */
.L_x_41:
[----:B------:R-:W-:Y:S05]  /*2e80*/  BSYNC B1 ;  /* 0x0000000000017941 */ /* 0x000fea0003800000 */
.L_x_40:
[----:B-----5:R-:W-:Y:S01]  /*2e90*/  LOP3.LUT R26, R26, 0xff, RZ, 0xc0, !PT ;  /* 0x000000ff1a1a7812 */ /* 0x020fe200078ec0ff */
[----:B------:R-:W-:Y:S01]  /*2ea0*/  BSSY B1, `(.L_x_42) ;  /* 0x000000c000017945 */ /* 0x000fe20003800000 */
[----:B------:R-:W-:Y:S02]  /*2eb0*/  ISETP.GE.AND P0, PT, R25, 0x9, PT ;  /* 0x000000091900780c */ /* 0x000fe40003f06270 */
[----:B------:R-:W-:Y:S02]  /*2ec0*/  F2FP.F16.E4M3.UNPACK_B R26, R26 ;  /* 0x0000001aff1a723e */ /* 0x000fe400020006ff */
[----:B------:R-:W-:-:S03]  /*2ed0*/  ISETP.LT.OR P2, PT, R24, 0x1, !P0 ;  /* 0x000000011800780c */ /* 0x000fc60004741670 */
[----:B------:R-:W-:-:S05]  /*2ee0*/  HADD2.F32 R26, -RZ, R26.H0_H0 ;  /* 0x2000001aff1a7230 */ /* 0x000fca0000004100 */
[----:B-1----:R-:W-:Y:S01]  /*2ef0*/  FMUL R27, R26, R7 ;  /* 0x000000071a1b7220 */ /* 0x002fe20000400000 */
[----:B------:R-:W-:-:S03]  /*2f00*/  PRMT R26, RZ, 0x7610, R26 ;  /* 0x00007610ff1a7816 */ /* 0x000fc6000000001a */
[----:B------:R-:W-:-:S05]  /*2f10*/  FFMA R27, R60, R6, R27 ;  /* 0x000000063c1b7223 */ /* 0x000fca000000001b */
[----:B------:R-:W-:-:S05]  /*2f20*/  F2FP.SATFINITE.E4M3.F32.PACK_AB_MERGE_C R27, RZ, R27, RZ ;  /* 0x0000001bff1b723e */ /* 0x000fca00048070ff */
[----:B------:R1:W-:Y:S01]  /*2f30*/  @!P1 STG.E.U8 desc[UR14][R4.64+0x1], R27 ;  /* 0x0000011b04009986 */ /* 0x0003e2000c10110e */
[----:B------:R-:W-:Y:S05]  /*2f40*/  @P2 BRA `(.L_x_43) ;  /* 0x0000000000042947 */ /* 0x000fea0003800000 */
[----:B------:R0:W5:Y:S02]  /*2f50*/  LDG.E.U8 R26, desc[UR14][R12.64+0x8] ;  /* 0x0000080e0c1a7981 */ /* 0x000164000c1e1100 */
.L_x_43:
[----:B------:R-:W-:Y:S05]  /*2f60*/  BSYNC B1 ;  /* 0x0000000000017941 */ /* 0x000fea0003800000 */
.L_x_42:
[----:B-----5:R-:W-:Y:S01]  /*2f70*/  LOP3.LUT R26, R26, 0xff, RZ, 0xc0, !PT ;  /* 0x000000ff1a1a7812 */ /* 0x020fe200078ec0ff */
[----:B------:R-:W-:Y:S01]  /*2f80*/  BSSY B1, `(.L_x_44) ;  /* 0x000000c000017945 */ /* 0x000fe20003800000 */
[----:B------:R-:W-:Y:S02]  /*2f90*/  ISETP.GE.AND P1, PT, R25, 0xa, PT ;  /* 0x0000000a1900780c */ /* 0x000fe40003f26270 */
[----:B------:R-:W-:Y:S02]  /*2fa0*/  F2FP.F16.E4M3.UNPACK_B R26, R26 ;  /* 0x0000001aff1a723e */ /* 0x000fe400020006ff */
[----:B------:R-:W-:-:S03]  /*2fb0*/  ISETP.LT.OR P3, PT, R24, 0x1, !P1 ;  /* 0x000000011800780c */ /* 0x000fc60004f61670 */
        /* <DEDUP_REMOVED lines=8> */
.L_x_45:
[----:B------:R-:W-:Y:S05]  /*3040*/  BSYNC B1 ;  /* 0x0000000000017941 */ /* 0x000fea0003800000 */
.L_x_44:
[----:B-----5:R-:W-:Y:S01]  /*3050*/  LOP3.LUT R26, R26, 0xff, RZ, 0xc0, !PT ;  /* 0x000000ff1a1a7812 */ /* 0x020fe200078ec0ff */
[----:B------:R-:W-:Y:S01]  /*3060*/  BSSY B1, `(.L_x_46) ;  /* 0x000000b000017945 */ /* 0x000fe20003800000 */
[----:B------:R-:W-:Y:S02]  /*3070*/  ISETP.LT.OR P0, PT, R24, 0x9, !P0 ;  /* 0x000000091800780c */ /* 0x000fe40004701670 */
[----:B------:R-:W-:-:S05]  /*3080*/  F2FP.F16.E4M3.UNPACK_B R26, R26 ;  /* 0x0000001aff1a723e */ /* 0x000fca00020006ff */
        /* <DEDUP_REMOVED lines=8> */
.L_x_47:
[----:B------:R-:W-:Y:S05]  /*3110*/  BSYNC B1 ;  /* 0x0000000000017941 */ /* 0x000fea0003800000 */
.L_x_46:
        /* <DEDUP_REMOVED lines=12> */
.L_x_49:
[----:B------:R-:W-:Y:S05]  /*31e0*/  BSYNC B1 ;  /* 0x0000000000017941 */ /* 0x000fea0003800000 */
.L_x_48:
        /* <DEDUP_REMOVED lines=13> */
.L_x_51:
[----:B------:R-:W-:Y:S05]  /*32c0*/  BSYNC B1 ;  /* 0x0000000000017941 */ /* 0x000fea0003800000 */
.L_x_50:
        /* <DEDUP_REMOVED lines=13> */
.L_x_53:
[----:B------:R-:W-:Y:S05]  /*33a0*/  BSYNC B1 ;  /* 0x0000000000017941 */ /* 0x000fea0003800000 */
.L_x_52:
        /* <DEDUP_REMOVED lines=12> */
.L_x_55:
[----:B------:R-:W-:Y:S05]  /*3470*/  BSYNC B1 ;  /* 0x0000000000017941 */ /* 0x000fea0003800000 */
.L_x_54:
        /* <DEDUP_REMOVED lines=12> */
.L_x_57:
[----:B------:R-:W-:Y:S05]  /*3540*/  BSYNC B1 ;  /* 0x0000000000017941 */ /* 0x000fea0003800000 */
.L_x_56:
        /* <DEDUP_REMOVED lines=13> */
.L_x_59:
[----:B------:R-:W-:Y:S05]  /*3620*/  BSYNC B1 ;  /* 0x0000000000017941 */ /* 0x000fea0003800000 */
.L_x_58:
        /* <DEDUP_REMOVED lines=13> */
.L_x_61:
[----:B------:R-:W-:Y:S05]  /*3700*/  BSYNC B1 ;  /* 0x0000000000017941 */ /* 0x000fea0003800000 */
.L_x_60:
        /* <DEDUP_REMOVED lines=12> */
.L_x_63:
[----:B------:R-:W-:Y:S05]  /*37d0*/  BSYNC B1 ;  /* 0x0000000000017941 */ /* 0x000fea0003800000 */
.L_x_62:
        /* <DEDUP_REMOVED lines=12> */
.L_x_65:
[----:B------:R-:W-:Y:S05]  /*38a0*/  BSYNC B1 ;  /* 0x0000000000017941 */ /* 0x000fea0003800000 */
.L_x_64:
        /* <DEDUP_REMOVED lines=13> */
.L_x_67:
[----:B------:R-:W-:Y:S05]  /*3980*/  BSYNC B1 ;  /* 0x0000000000017941 */ /* 0x000fea0003800000 */
.L_x_66:
[----:B-----5:R-:W-:Y:S01]  /*3990*/  LOP3.LUT R26, R26, 0xff, RZ, 0xc0, !PT ;  /* 0x000000ff1a1a7812 */ /* 0x020fe200078ec0ff */
[----:B------:R-:W-:Y:S01]  /*39a0*/  BSSY B1, `(.L_x_68) ;  /* 0x000000c000017945 */ /* 0x000fe20003800000 */
[----:B------:R-:W-:Y:S02]  /*39b0*/  ISETP.GE.AND P1, PT, R25, 0x22, PT ;  /* 0x000000221900780c */ /* 0x000fe40003f26270 */
[----:B------:R-:W-:Y:S02]  /*39c0*/  F2FP.F16.E4M3.UNPACK_B R26, R26 ;  /* 0x0000001aff1a723e */ /* 0x000fe400020006ff */
[----:B------:R-:W-:-:S03]  /*39d0*/  ISETP.LT.OR P3, PT, R24, 0x1, !P1 ;  /* 0x000000011800780c */ /* 0x000fc60004f61670 */
[----:B------:R-:W-:-:S05]  /*39e0*/  HADD2.F32 R26, -RZ, R26.H0_H0 ;  /* 0x2000001aff1a7230 */ /* 0x000fca0000004100 */
[----:B------:R-:W-:-:S04]  /*39f0*/  FMUL R26, R26, R7 ;  /* 0x000000071a1a7220 */ /* 0x000fc80000400000 */
[----:B------:R-:W-:Y:S01]  /*3a00*/  FFMA R26, R23, R6, R26 ;  /* 0x00000006171a7223 */ /* 0x000fe2000000001a */
[----:B------:R-:W-:-:S04]  /*3a10*/  PRMT R23, RZ, 0x7610, R23 ;  /* 0x00007610ff177816 */ /* 0x000fc80000000017 */
[----:B-1----:R-:W-:-:S05]  /*3a20*/  F2FP.SATFINITE.E4M3.F32.PACK_AB_MERGE_C R27, RZ, R26, RZ ;  /* 0x0000001aff1b723e */ /* 0x002fca00048070ff */
[----:B------:R1:W-:Y:S01]  /*3a30*/  @!P2 STG.E.U8 desc[UR14][R2.64+0x20], R27 ;  /* 0x0000201b0200a986 */ /* 0x0003e2000c10110e */
[----:B------:R-:W-:Y:S05]  /*3a40*/  @P3 BRA `(.L_x_69) ;  /* 0x0000000000043947 */ /* 0x000fea0003800000 */
[----:B------:R0:W5:Y:S02]  /*3a50*/  LDG.E.U8 R23, desc[UR14][R12.64+0x21] ;  /* 0x0000210e0c177981 */ /* 0x000164000c1e1100 */
.L_x_69:
[----:B------:R-:W-:Y:S05]  /*3a60*/  BSYNC B1 ;  /* 0x0000000000017941 */ /* 0x000fea0003800000 */
.L_x_68:
[----:B-----5:R-:W-:Y:S01]  /*3a70*/  LOP3.LUT R23, R23, 0xff, RZ, 0xc0, !PT ;  /* 0x000000ff17177812 */ /* 0x020fe200078ec0ff */
[----:B------:R-:W-:Y:S01]  /*3a80*/  BSSY B1, `(.L_x_70) ;  /* 0x000000b000017945 */ /* 0x000fe20003800000 */
[----:B------:R-:W-:Y:S02]  /*3a90*/  ISETP.LT.OR P0, PT, R24, 0x9, !P0 ;  /* 0x000000091800780c */ /* 0x000fe40004701670 */
[----:B------:R-:W-:-:S05]  /*3aa0*/  F2FP.F16.E4M3.UNPACK_B R23, R23 ;  /* 0x00000017ff17723e */ /* 0x000fca00020006ff */
[----:B------:R-:W-:-:S05]  /*3ab0*/  HADD2.F32 R26, -RZ, R23.H0_H0 ;  /* 0x20000017ff1a7230 */ /* 0x000fca0000004100 */
[----:B------:R-:W-:-:S04]  /*3ac0*/  FMUL R23, R26, R7 ;  /* 0x000000071a177220 */ /* 0x000fc80000400000 */
[----:B------:R-:W-:Y:S01]  /*3ad0*/  FFMA R23, R22, R6, R23 ;  /* 0x0000000616177223 */ /* 0x000fe20000000017 */
[----:B------:R-:W-:-:S04]  /*3ae0*/  PRMT R22, RZ, 0x7610, R22 ;  /* 0x00007610ff167816 */ /* 0x000fc80000000016 */
[----:B------:R-:W-:-:S05]  /*3af0*/  F2FP.SATFINITE.E4M3.F32.PACK_AB_MERGE_C R23, RZ, R23, RZ ;  /* 0x00000017ff17723e */ /* 0x000fca00048070ff */
[----:B------:R0:W-:Y:S01]  /*3b00*/  @!P3 STG.E.U8 desc[UR14][R2.64+0x21], R23 ;  /* 0x000021170200b986 */ /* 0x0001e2000c10110e */
[----:B------:R-:W-:Y:S05]  /*3b10*/  @P0 BRA `(.L_x_71) ;  /* 0x0000000000040947 */ /* 0x000fea0003800000 */
[----:B------:R0:W5:Y:S02]  /*3b20*/  LDG.E.U8 R22, desc[UR14][R14.64+0x20] ;  /* 0x0000200e0e167981 */ /* 0x000164000c1e1100 */
.L_x_71:
[----:B------:R-:W-:Y:S05]  /*3b30*/  BSYNC B1 ;  /* 0x0000000000017941 */ /* 0x000fea0003800000 */
.L_x_70:
        /* <DEDUP_REMOVED lines=8> */
[----:B0-----:R-:W-:-:S05]  /*3bc0*/  F2FP.SATFINITE.E4M3.F32.PACK_AB_MERGE_C R23, RZ, R22, RZ ;  /* 0x00000016ff17723e */ /* 0x001fca00048070ff */
[----:B------:R0:W-:Y:S01]  /*3bd0*/  @!P0 STG.E.U8 desc[UR14][R4.64+0x20], R23 ;  /* 0x0000201704008986 */ /* 0x0001e2000c10110e */
[----:B------:R-:W-:Y:S05]  /*3be0*/  @P1 BRA `(.L_x_73) ;  /* 0x0000000000041947 */ /* 0x000fea0003800000 */
[----:B------:R0:W5:Y:S02]  /*3bf0*/  LDG.E.U8 R21, desc[UR14][R14.64+0x21] ;  /* 0x0000210e0e157981 */ /* 0x000164000c1e1100 */
.L_x_73:
[----:B------:R-:W-:Y:S05]  /*3c00*/  BSYNC B1 ;  /* 0x0000000000017941 */ /* 0x000fea0003800000 */
.L_x_72:
        /* <DEDUP_REMOVED lines=13> */
.L_x_75:
[----:B------:R-:W-:Y:S05]  /*3ce0*/  BSYNC B1 ;  /* 0x0000000000017941 */ /* 0x000fea0003800000 */
.L_x_74:
        /* <DEDUP_REMOVED lines=8> */
[----:B------:R-:W-:Y:S02]  /*3d70*/  F2FP.SATFINITE.E4M3.F32.PACK_AB_MERGE_C R19, RZ, R18, RZ ;  /* 0x00000012ff13723e */ /* 0x000fe400048070ff */
[----:B------:R-:W-:-:S03]  /*3d80*/  PRMT R18, RZ, 0x7610, R18 ;  /* 0x00007610ff127816 */ /* 0x000fc60000000012 */
[----:B------:R0:W-:Y:S01]  /*3d90*/  @!P2 STG.E.U8 desc[UR14][R2.64+0x28], R19 ;  /* 0x000028130200a986 */ /* 0x0001e2000c10110e */
[----:B------:R-:W-:Y:S05]  /*3da0*/  @P3 BRA `(.L_x_77) ;  /* 0x0000000000043947 */ /* 0x000fea0003800000 */
[----:B------:R0:W5:Y:S02]  /*3db0*/  LDG.E.U8 R18, desc[UR14][R12.64+0x29] ;  /* 0x0000290e0c127981 */ /* 0x000164000c1e1100 */
.L_x_77:
[----:B------:R-:W-:Y:S05]  /*3dc0*/  BSYNC B1 ;  /* 0x0000000000017941 */ /* 0x000fea0003800000 */
.L_x_76:
[----:B-----5:R-:W-:Y:S01]  /*3dd0*/  LOP3.LUT R18, R18, 0xff, RZ, 0xc0, !PT ;  /* 0x000000ff12127812 */ /* 0x020fe200078ec0ff */
[----:B------:R-:W-:Y:S01]  /*3de0*/  BSSY B1, `(.L_x_78) ;  /* 0x000000b000017945 */ /* 0x000fe20003800000 */
[----:B------:R-:W-:Y:S02]  /*3df0*/  ISETP.LT.OR P0, PT, R24, 0x9, !P0 ;  /* 0x000000091800780c */ /* 0x000fe40004701670 */
[----:B------:R-:W-:Y:S02]  /*3e00*/  F2FP.F16.E4M3.UNPACK_B R18, R18 ;  /* 0x00000012ff12723e */ /* 0x000fe400020006ff */
[----:B0-2---:R-:W-:-:S03]  /*3e10*/  PRMT R12, RZ, 0x7610, R12 ;  /* 0x00007610ff0c7816 */ /* 0x005fc6000000000c */
[----:B------:R-:W-:-:S05]  /*3e20*/  HADD2.F32 R18, -RZ, R18.H0_H0 ;  /* 0x20000012ff127230 */ /* 0x000fca0000004100 */
[----:B------:R-:W-:-:S04]  /*3e30*/  FMUL R13, R18, R7 ;  /* 0x00000007120d7220 */ /* 0x000fc80000400000 */
[----:B------:R-:W-:-:S05]  /*3e40*/  FFMA R13, R16, R6, R13 ;  /* 0x00000006100d7223 */ /* 0x000fca000000000d */
[----:B------:R-:W-:-:S05]  /*3e50*/  F2FP.SATFINITE.E4M3.F32.PACK_AB_MERGE_C R13, RZ, R13, RZ ;  /* 0x0000000dff0d723e */ /* 0x000fca00048070ff */
[----:B------:R0:W-:Y:S01]  /*3e60*/  @!P3 STG.E.U8 desc[UR14][R2.64+0x29], R13 ;  /* 0x0000290d0200b986 */ /* 0x0001e2000c10110e */
[----:B------:R-:W-:Y:S05]  /*3e70*/  @P0 BRA `(.L_x_79) ;  /* 0x0000000000040947 */ /* 0x000fea0003800000 */
[----:B------:R2:W5:Y:S02]  /*3e80*/  LDG.E.U8 R12, desc[UR14][R14.64+0x28] ;  /* 0x0000280e0e0c7981 */ /* 0x000564000c1e1100 */
.L_x_79:
[----:B------:R-:W-:Y:S05]  /*3e90*/  BSYNC B1 ;  /* 0x0000000000017941 */ /* 0x000fea0003800000 */
.L_x_78:
[----:B-----5:R-:W-:Y:S01]  /*3ea0*/  LOP3.LUT R12, R12, 0xff, RZ, 0xc0, !PT ;  /* 0x000000ff0c0c7812 */ /* 0x020fe200078ec0ff */
[----:B------:R-:W-:Y:S01]  /*3eb0*/  BSSY B1, `(.L_x_80) ;  /* 0x000000b000017945 */ /* 0x000fe20003800000 */
[----:B------:R-:W-:Y:S02]  /*3ec0*/  ISETP.LT.OR P1, PT, R24, 0x9, !P1 ;  /* 0x000000091800780c */ /* 0x000fe40004f21670 */
[----:B------:R-:W-:Y:S02]  /*3ed0*/  F2FP.F16.E4M3.UNPACK_B R12, R12 ;  /* 0x0000000cff0c723e */ /* 0x000fe400020006ff */
[----:B01----:R-:W-:-:S03]  /*3ee0*/  PRMT R2, RZ, 0x7610, R2 ;  /* 0x00007610ff027816 */ /* 0x003fc60000000002 */
[----:B------:R-:W-:-:S05]  /*3ef0*/  HADD2.F32 R12, -RZ, R12.H0_H0 ;  /* 0x2000000cff0c7230 */ /* 0x000fca0000004100 */
[----:B------:R-:W-:-:S04]  /*3f00*/  FMUL R12, R12, R7 ;  /* 0x000000070c0c7220 */ /* 0x000fc80000400000 */
[----:B------:R-:W-:-:S05]  /*3f10*/  FFMA R12, R17, R6, R12 ;  /* 0x00000006110c7223 */ /* 0x000fca000000000c */
[----:B------:R-:W-:-:S05]  /*3f20*/  F2FP.SATFINITE.E4M3.F32.PACK_AB_MERGE_C R3, RZ, R12, RZ ;  /* 0x0000000cff03723e */ /* 0x000fca00048070ff */
[----:B------:R0:W-:Y:S01]  /*3f30*/  @!P0 STG.E.U8 desc[UR14][R4.64+0x28], R3 ;  /* 0x0000280304008986 */ /* 0x0001e2000c10110e */
[----:B------:R-:W-:Y:S05]  /*3f40*/  @P1 BRA `(.L_x_81) ;  /* 0x0000000000041947 */ /* 0x000fea0003800000 */
[----:B------:R1:W5:Y:S02]  /*3f50*/  LDG.E.U8 R2, desc[UR14][R14.64+0x29] ;  /* 0x0000290e0e027981 */ /* 0x000364000c1e1100 */
.L_x_81:
[----:B------:R-:W-:Y:S05]  /*3f60*/  BSYNC B1 ;  /* 0x0000000000017941 */ /* 0x000fea0003800000 */
.L_x_80:
[----:B------:R-:W-:Y:S05]  /*3f70*/  @P1 BRA `(.L_x_82) ;  /* 0x0000000400d01947 */ /* 0x000fea0003800000 */
[----:B-----5:R-:W-:-:S04]  /*3f80*/  LOP3.LUT R2, R2, 0xff, RZ, 0xc0, !PT ;  /* 0x000000ff02027812 */ /* 0x020fc800078ec0ff */
[----:B------:R-:W-:-:S05]  /*3f90*/  F2FP.F16.E4M3.UNPACK_B R2, R2 ;  /* 0x00000002ff02723e */ /* 0x000fca00020006ff */
[----:B------:R-:W-:-:S05]  /*3fa0*/  HADD2.F32 R2, -RZ, R2.H0_H0 ;  /* 0x20000002ff027230 */ /* 0x000fca0000004100 */
[----:B0-----:R-:W-:-:S04]  /*3fb0*/  FMUL R3, R2, R7 ;  /* 0x0000000702037220 */ /* 0x001fc80000400000 */
[----:B------:R-:W-:-:S05]  /*3fc0*/  FFMA R3, R10, R6, R3 ;  /* 0x000000060a037223 */ /* 0x000fca0000000003 */
[----:B------:R-:W-:-:S05]  /*3fd0*/  F2FP.SATFINITE.E4M3.F32.PACK_AB_MERGE_C R3, RZ, R3, RZ ;  /* 0x00000003ff03723e */ /* 0x000fca00048070ff */
[----:B------:R0:W-:Y:S01]  /*3fe0*/  STG.E.U8 desc[UR14][R4.64+0x29], R3 ;  /* 0x0000290304007986 */ /* 0x0001e2000c10110e */
[----:B------:R-:W-:Y:S05]  /*3ff0*/  BRA `(.L_x_82) ;  /* 0x0000000400b07947 */ /* 0x000fea0003800000 */
.L_x_33:
[----:B------:R-:W-:Y:S01]  /*4000*/  ISETP.GE.AND P0, PT, R25, 0x1, PT ;  /* 0x000000011900780c */ /* 0x000fe20003f06270 */
[-C--:B--2---:R-:W-:Y:S01]  /*4010*/  FMUL R65, R65, R6.reuse ;  /* 0x0000000641417220 */ /* 0x084fe20000400000 */
[----:B------:R-:W-:Y:S01]  /*4020*/  ISETP.GE.AND P2, PT, R25, 0x2, PT ;  /* 0x000000021900780c */ /* 0x000fe20003f46270 */
[-C--:B------:R-:W-:Y:S01]  /*4030*/  FMUL R62, R62, R6.reuse ;  /* 0x000000063e3e7220 */ /* 0x080fe20000400000 */
[C---:B------:R-:W-:Y:S01]  /*4040*/  ISETP.LT.OR P3, PT, R24.reuse, 0x1, !P0 ;  /* 0x000000011800780c */ /* 0x040fe20004761670 */
[-C--:B------:R-:W-:Y:S01]  /*4050*/  FMUL R63, R63, R6.reuse ;  /* 0x000000063f3f7220 */ /* 0x080fe20000400000 */
[----:B------:R-:W-:Y:S01]  /*4060*/  ISETP.LT.OR P5, PT, R24, 0x1, !P2 ;  /* 0x000000011800780c */ /* 0x000fe200057a1670 */
[-C--:B------:R-:W-:Y:S01]  /*4070*/  FMUL R60, R60, R6.reuse ;  /* 0x000000063c3c7220 */ /* 0x080fe20000400000 */
[----:B------:R-:W-:Y:S01]  /*4080*/  F2FP.SATFINITE.E4M3.F32.PACK_AB_MERGE_C R65, RZ, R65, RZ ;  /* 0x00000041ff41723e */ /* 0x000fe200048070ff */
[----:B------:R-:W-:Y:S01]  /*4090*/  FMUL R61, R61, R6 ;  /* 0x000000063d3d7220 */ /* 0x000fe20000400000 */
[----:B------:R-:W-:Y:S01]  /*40a0*/  F2FP.SATFINITE.E4M3.F32.PACK_AB_MERGE_C R13, RZ, R62, RZ ;  /* 0x0000003eff0d723e */ /* 0x000fe200048070ff */
[-C--:B------:R-:W-:Y:S01]  /*40b0*/  FMUL R58, R58, R6.reuse ;  /* 0x000000063a3a7220 */ /* 0x080fe20000400000 */
[----:B------:R-:W-:Y:S01]  /*40c0*/  ISETP.GE.AND P1, PT, R25, 0x9, PT ;  /* 0x000000091900780c */ /* 0x000fe20003f26270 */
[-C--:B------:R-:W-:Y:S01]  /*40d0*/  FMUL R56, R56, R6.reuse ;  /* 0x0000000638387220 */ /* 0x080fe20000400000 */
[C---:B------:R-:W-:Y:S01]  /*40e0*/  ISETP.LT.OR P0, PT, R24.reuse, 0x9, !P0 ;  /* 0x000000091800780c */ /* 0x040fe20004701670 */
[-C--:B------:R-:W-:Y:S01]  /*40f0*/  FMUL R59, R59, R6.reuse ;  /* 0x000000063b3b7220 */ /* 0x080fe20000400000 */
[C---:B------:R-:W-:Y:S01]  /*4100*/  ISETP.LT.OR P2, PT, R24.reuse, 0x9, !P2 ;  /* 0x000000091800780c */ /* 0x040fe20005741670 */
[----:B------:R-:W-:Y:S01]  /*4110*/  @!P3 STG.E.U8 desc[UR14][R2.64], R65 ;  /* 0x000000410200b986 */ /* 0x000fe2000c10110e */
[----:B------:R-:W-:Y:S01]  /*4120*/  ISETP.GE.AND P3, PT, R25, 0xa, PT ;  /* 0x0000000a1900780c */ /* 0x000fe20003f66270 */
[-C--:B------:R-:W-:Y:S01]  /*4130*/  FMUL R57, R57, R6.reuse ;  /* 0x0000000639397220 */ /* 0x080fe20000400000 */
[C---:B------:R-:W-:Y:S01]  /*4140*/  ISETP.LT.OR P6, PT, R24.reuse, 0x1, !P1 ;  /* 0x000000011800780c */ /* 0x040fe20004fc1670 */
[----:B------:R0:W-:Y:S01]  /*4150*/  @!P5 STG.E.U8 desc[UR14][R2.64+0x1], R13 ;  /* 0x0000010d0200d986 */ /* 0x0001e2000c10110e */
[----:B------:R-:W-:Y:S01]  /*4160*/  ISETP.LT.OR P5, PT, R24, 0x1, !P3 ;  /* 0x000000011800780c */ /* 0x000fe20005fa1670 */
[-C--:B------:R-:W-:Y:S01]  /*4170*/  FMUL R54, R54, R6.reuse ;  /* 0x0000000636367220 */ /* 0x080fe20000400000 */
[----:B------:R-:W-:Y:S01]  /*4180*/  F2FP.SATFINITE.E4M3.F32.PACK_AB_MERGE_C R63, RZ, R63, RZ ;  /* 0x0000003fff3f723e */ /* 0x000fe200048070ff */
[----:B------:R-:W-:Y:S01]  /*4190*/  FMUL R55, R55, R6 ;  /* 0x0000000637377220 */ /* 0x000fe20000400000 */
[----:B------:R-:W-:Y:S01]  /*41a0*/  F2FP.SATFINITE.E4M3.F32.PACK_AB_MERGE_C R15, RZ, R60, RZ ;  /* 0x0000003cff0f723e */ /* 0x000fe200048070ff */
[-C--:B------:R-:W-:Y:S01]  /*41b0*/  FMUL R52, R52, R6.reuse ;  /* 0x0000000634347220 */ /* 0x080fe20000400000 */
[----:B------:R-:W-:Y:S01]  /*41c0*/  F2FP.SATFINITE.E4M3.F32.PACK_AB_MERGE_C R61, RZ, R61, RZ ;  /* 0x0000003dff3d723e */ /* 0x000fe200048070ff */
[----:B------:R-:W-:Y:S01]  /*41d0*/  @!P0 STG.E.U8 desc[UR14][R4.64], R63 ;  /* 0x0000003f04008986 */ /* 0x000fe2000c10110e */
[C---:B------:R-:W-:Y:S01]  /*41e0*/  ISETP.LT.OR P3, PT, R24.reuse, 0x9, !P3 ;  /* 0x000000091800780c */ /* 0x040fe20005f61670 */
[----:B------:R-:W-:Y:S01]  /*41f0*/  FMUL R51, R51, R6 ;  /* 0x0000000633337220 */ /* 0x000fe20000400000 */
[----:B------:R-:W-:Y:S01]  /*4200*/  ISETP.LT.OR P1, PT, R24, 0x9, !P1 ;  /* 0x000000091800780c */ /* 0x000fe20004f21670 */
[----:B------:R1:W-:Y:S01]  /*4210*/  @!P2 STG.E.U8 desc[UR14][R4.64+0x1], R15 ;  /* 0x0000010f0400a986 */ /* 0x0003e2000c10110e */
[----:B0-----:R-:W-:Y:S01]  /*4220*/  F2FP.SATFINITE.E4M3.F32.PACK_AB_MERGE_C R13, RZ, R58, RZ ;  /* 0x0000003aff0d723e */ /* 0x001fe200048070ff */
[-C--:B------:R-:W-:Y:S01]  /*4230*/  FMUL R50, R50, R6.reuse ;  /* 0x0000000632327220 */ /* 0x080fe20000400000 */
[C---:B------:R-:W-:Y:S01]  /*4240*/  ISETP.GE.AND P2, PT, R25.reuse, 0x11, PT ;  /* 0x000000111900780c */ /* 0x040fe20003f46270 */
        /* <DEDUP_REMOVED lines=9> */
[----:B-1----:R-:W-:Y:S01]  /*42e0*/  F2FP.SATFINITE.E4M3.F32.PACK_AB_MERGE_C R15, RZ, R56, RZ ;  /* 0x00000038ff0f723e */ /* 0x002fe200048070ff */
[----:B------:R-:W-:Y:S01]  /*42f0*/  FMUL R22, R22, R6 ;  /* 0x0000000616167220 */ /* 0x000fe20000400000 */
[----:B------:R-:W-:Y:S01]  /*4300*/  F2FP.SATFINITE.E4M3.F32.PACK_AB_MERGE_C R57, RZ, R57, RZ ;  /* 0x00000039ff39723e */ /* 0x000fe200048070ff */
[----:B------:R-:W-:Y:S01]  /*4310*/  @!P1 STG.E.U8 desc[UR14][R4.64+0x8], R59 ;  /* 0x0000083b04009986 */ /* 0x000fe2000c10110e */
[----:B------:R-:W-:Y:S01]  /*4320*/  F2FP.SATFINITE.E4M3.F32.PACK_AB_MERGE_C R27, RZ, R54, RZ ;  /* 0x00000036ff1b723e */ /* 0x000fe200048070ff */
[-C--:B------:R-:W-:Y:S01]  /*4330*/  FMUL R21, R21, R6.reuse ;  /* 0x0000000615157220 */ /* 0x080fe20000400000 */
[C---:B------:R-:W-:Y:S01]  /*4340*/  ISETP.LT.OR P2, PT, R24.reuse, 0x9, !P2 ;  /* 0x000000091800780c */ /* 0x040fe20005741670 */
[----:B------:R1:W-:Y:S01]  /*4350*/  @!P3 STG.E.U8 desc[UR14][R4.64+0x9], R15 ;  /* 0x0000090f0400b986 */ /* 0x0003e2000c10110e */
[----:B------:R-:W-:Y:S01]  /*4360*/  ISETP.LT.OR P3, PT, R24, 0x9, !P0 ;  /* 0x000000091800780c */ /* 0x000fe20004761670 */
[-C--:B------:R-:W-:Y:S01]  /*4370*/  FMUL R18, R18, R6.reuse ;  /* 0x0000000612127220 */ /* 0x080fe20000400000 */
[C---:B------:R-:W-:Y:S01]  /*4380*/  ISETP.GE.AND P1, PT, R25.reuse, 0x19, PT ;  /* 0x000000191900780c */ /* 0x040fe20003f26270 */
[----:B------:R-:W-:Y:S01]  /*4390*/  @!P6 STG.E.U8 desc[UR14][R2.64+0x10], R57 ;  /* 0x000010390200e986 */ /* 0x000fe2000c10110e */
[----:B------:R-:W-:Y:S01]  /*43a0*/  ISETP.GE.AND P0, PT, R25, 0x1a, PT ;  /* 0x0000001a1900780c */ /* 0x000fe20003f06270 */
[-C--:B------:R-:W-:Y:S01]  /*43b0*/  FMUL R19, R19, R6.reuse ;  /* 0x0000000613137220 */ /* 0x080fe20000400000 */
[C---:B------:R-:W-:Y:S01]  /*43c0*/  ISETP.LT.OR P6, PT, R24.reuse, 0x1, !P1 ;  /* 0x000000011800780c */ /* 0x040fe20004fc1670 */
[----:B------:R-:W-:Y:S01]  /*43d0*/  @!P5 STG.E.U8 desc[UR14][R2.64+0x11], R27 ;  /* 0x0000111b0200d986 */ /* 0x000fe2000c10110e */
[----:B------:R-:W-:Y:S01]  /*43e0*/  ISETP.LT.OR P5, PT, R24, 0x1, !P0 ;  /* 0x000000011800780c */ /* 0x000fe200047a1670 */
[-C--:B------:R-:W-:Y:S01]  /*43f0*/  FMUL R16, R16, R6.reuse ;  /* 0x0000000610107220 */ /* 0x080fe20000400000 */
[----:B------:R-:W-:Y:S01]  /*4400*/  F2FP.SATFINITE.E4M3.F32.PACK_AB_MERGE_C R55, RZ, R55, RZ ;  /* 0x00000037ff37723e */ /* 0x000fe200048070ff */
[----:B------:R-:W-:Y:S01]  /*4410*/  FMUL R17, R17, R6 ;  /* 0x0000000611117220 */ /* 0x000fe20000400000 */
[----:B0-----:R-:W-:Y:S01]  /*4420*/  F2FP.SATFINITE.E4M3.F32.PACK_AB_MERGE_C R13, RZ, R52, RZ ;  /* 0x00000034ff0d723e */ /* 0x001fe200048070ff */
[----:B------:R-:W-:Y:S01]  /*4430*/  FMUL R10, R10, R6 ;  /* 0x000000060a0a7220 */ /* 0x000fe20000400000 */
[----:B------:R-:W-:Y:S01]  /*4440*/  F2FP.SATFINITE.E4M3.F32.PACK_AB_MERGE_C R51, RZ, R51, RZ ;  /* 0x00000033ff33723e */ /* 0x000fe200048070ff */
[----:B------:R-:W-:Y:S01]  /*4450*/  @!P2 STG.E.U8 desc[UR14][R4.64+0x10], R55 ;  /* 0x000010370400a986 */ /* 0x000fe2000c10110e */
[----:B-1----:R-:W-:-:S02]  /*4460*/  F2FP.SATFINITE.E4M3.F32.PACK_AB_MERGE_C R15, RZ, R50, RZ ;  /* 0x00000032ff0f723e */ /* 0x002fc400048070ff */
[C---:B------:R-:W-:Y:S01]  /*4470*/  ISETP.LT.OR P1, PT, R24.reuse, 0x9, !P1 ;  /* 0x000000091800780c */ /* 0x040fe20004f21670 */
[----:B------:R0:W-:Y:S01]  /*4480*/  @!P3 STG.E.U8 desc[UR14][R4.64+0x11], R13 ;  /* 0x0000110d0400b986 */ /* 0x0001e2000c10110e */
[C---:B------:R-:W-:Y:S02]  /*4490*/  ISETP.LT.OR P2, PT, R24.reuse, 0x9, !P0 ;  /* 0x000000091800780c */ /* 0x040fe40004741670 */
[C---:B------:R-:W-:Y:S01]  /*44a0*/  ISETP.GE.AND P3, PT, R25.reuse, 0x21, PT ;  /* 0x000000211900780c */ /* 0x040fe20003f66270 */
[----:B------:R-:W-:Y:S01]  /*44b0*/  @!P6 STG.E.U8 desc[UR14][R2.64+0x18], R51 ;  /* 0x000018330200e986 */ /* 0x000fe2000c10110e */
[----:B------:R-:W-:Y:S02]  /*44c0*/  ISETP.GE.AND P0, PT, R25, 0x22, PT ;  /* 0x000000221900780c */ /* 0x000fe40003f06270 */
[----:B------:R-:W-:Y:S01]  /*44d0*/  F2FP.SATFINITE.E4M3.F32.PACK_AB_MERGE_C R49, RZ, R49, RZ ;  /* 0x00000031ff31723e */ /* 0x000fe200048070ff */
[----:B------:R1:W-:Y:S01]  /*44e0*/  @!P5 STG.E.U8 desc[UR14][R2.64+0x19], R15 ;  /* 0x0000190f0200d986 */ /* 0x0003e2000c10110e */
[----:B------:R-:W-:-:S02]  /*44f0*/  ISETP.LT.OR P5, PT, R24, 0x1, !P3 ;  /* 0x000000011800780c */ /* 0x000fc40005fa1670 */
[C---:B------:R-:W-:Y:S01]  /*4500*/  ISETP.LT.OR P6, PT, R24.reuse, 0x1, !P0 ;  /* 0x000000011800780c */ /* 0x040fe200047c1670 */
[----:B------:R-:W-:Y:S01]  /*4510*/  @!P1 STG.E.U8 desc[UR14][R4.64+0x18], R49 ;  /* 0x0000183104009986 */ /* 0x000fe2000c10110e */
[----:B0-----:R-:W-:Y:S02]  /*4520*/  F2FP.SATFINITE.E4M3.F32.PACK_AB_MERGE_C R13, RZ, R48, RZ ;  /* 0x00000030ff0d723e */ /* 0x001fe400048070ff */
[----:B------:R-:W-:Y:S02]  /*4530*/  F2FP.SATFINITE.E4M3.F32.PACK_AB_MERGE_C R23, RZ, R23, RZ ;  /* 0x00000017ff17723e */ /* 0x000fe400048070ff */
[----:B------:R-:W-:Y:S01]  /*4540*/  ISETP.LT.OR P1, PT, R24, 0x9, !P3 ;  /* 0x000000091800780c */ /* 0x000fe20005f21670 */
[----:B------:R0:W-:Y:S01]  /*4550*/  @!P2 STG.E.U8 desc[UR14][R4.64+0x19], R13 ;  /* 0x0000190d0400a986 */ /* 0x0001e2000c10110e */
[C---:B------:R-:W-:Y:S02]  /*4560*/  ISETP.GE.AND P3, PT, R25.reuse, 0x29, PT ;  /* 0x000000291900780c */ /* 0x040fe40003f66270 */
[----:B-1----:R-:W-:Y:S01]  /*4570*/  F2FP.SATFINITE.E4M3.F32.PACK_AB_MERGE_C R15, RZ, R22, RZ ;  /* 0x00000016ff0f723e */ /* 0x002fe200048070ff */
[----:B------:R-:W-:Y:S01]  /*4580*/  @!P5 STG.E.U8 desc[UR14][R2.64+0x20], R23 ;  /* 0x000020170200d986 */ /* 0x000fe2000c10110e */
[----:B------:R-:W-:-:S02]  /*4590*/  ISETP.GE.AND P2, PT, R25, 0x2a, PT ;  /* 0x0000002a1900780c */ /* 0x000fc40003f46270 */
[C---:B------:R-:W-:Y:S01]  /*45a0*/  ISETP.LT.OR P0, PT, R24.reuse, 0x9, !P0 ;  /* 0x000000091800780c */ /* 0x040fe20004701670 */
[----:B------:R1:W-:Y:S01]  /*45b0*/  @!P6 STG.E.U8 desc[UR14][R2.64+0x21], R15 ;  /* 0x0000210f0200e986 */ /* 0x0003e2000c10110e */
[C---:B------:R-:W-:Y:S02]  /*45c0*/  ISETP.LT.OR P5, PT, R24.reuse, 0x1, !P3 ;  /* 0x000000011800780c */ /* 0x040fe40005fa1670 */
[C---:B------:R-:W-:Y:S02]  /*45d0*/  ISETP.LT.OR P6, PT, R24.reuse, 0x1, !P2 ;  /* 0x000000011800780c */ /* 0x040fe400057c1670 */
[C---:B------:R-:W-:Y:S02]  /*45e0*/  ISETP.LT.OR P3, PT, R24.reuse, 0x9, !P3 ;  /* 0x000000091800780c */ /* 0x040fe40005f61670 */
[----:B------:R-:W-:Y:S02]  /*45f0*/  ISETP.LT.OR P2, PT, R24, 0x9, !P2 ;  /* 0x000000091800780c */ /* 0x000fe40005741670 */
[----:B------:R-:W-:-:S02]  /*4600*/  F2FP.SATFINITE.E4M3.F32.PACK_AB_MERGE_C R21, RZ, R21, RZ ;  /* 0x00000015ff15723e */ /* 0x000fc400048070ff */
[----:B0-----:R-:W-:Y:S02]  /*4610*/  F2FP.SATFINITE.E4M3.F32.PACK_AB_MERGE_C R13, RZ, R18, RZ ;  /* 0x00000012ff0d723e */ /* 0x001fe400048070ff */
[----:B------:R-:W-:Y:S01]  /*4620*/  F2FP.SATFINITE.E4M3.F32.PACK_AB_MERGE_C R19, RZ, R19, RZ ;  /* 0x00000013ff13723e */ /* 0x000fe200048070ff */
[----:B------:R0:W-:Y:S01]  /*4630*/  @!P1 STG.E.U8 desc[UR14][R4.64+0x20], R21 ;  /* 0x0000201504009986 */ /* 0x0001e2000c10110e */
[----:B-1----:R-:W-:Y:S02]  /*4640*/  F2FP.SATFINITE.E4M3.F32.PACK_AB_MERGE_C R15, RZ, R16, RZ ;  /* 0x00000010ff0f723e */ /* 0x002fe400048070ff */
[----:B------:R-:W-:Y:S01]  /*4650*/  F2FP.SATFINITE.E4M3.F32.PACK_AB_MERGE_C R17, RZ, R17, RZ ;  /* 0x00000011ff11723e */ /* 0x000fe200048070ff */
[----:B------:R0:W-:Y:S01]  /*4660*/  @!P0 STG.E.U8 desc[UR14][R4.64+0x21], R13 ;  /* 0x0000210d04008986 */ /* 0x0001e2000c10110e */
[----:B------:R-:W-:-:S03]  /*4670*/  F2FP.SATFINITE.E4M3.F32.PACK_AB_MERGE_C R23, RZ, R10, RZ ;  /* 0x0000000aff17723e */ /* 0x000fc600048070ff */
[----:B------:R0:W-:Y:S04]  /*4680*/  @!P5 STG.E.U8 desc[UR14][R2.64+0x28], R19 ;  /* 0x000028130200d986 */ /* 0x0001e8000c10110e */
[----:B------:R0:W-:Y:S04]  /*4690*/  @!P6 STG.E.U8 desc[UR14][R2.64+0x29], R15 ;  /* 0x0000290f0200e986 */ /* 0x0001e8000c10110e */
[----:B------:R0:W-:Y:S04]  /*46a0*/  @!P3 STG.E.U8 desc[UR14][R4.64+0x28], R17 ;  /* 0x000028110400b986 */ /* 0x0001e8000c10110e */
[----:B------:R0:W-:Y:S02]  /*46b0*/  @!P2 STG.E.U8 desc[UR14][R4.64+0x29], R23 ;  /* 0x000029170400a986 */ /* 0x0001e4000c10110e */
.L_x_82:
[----:B------:R-:W-:Y:S05]  /*46c0*/  BSYNC B0 ;  /* 0x0000000000007941 */ /* 0x000fea0003800000 */
.L_x_32:
[----:B------:R-:W-:Y:S01]  /*46d0*/  ULDC UR6, c[0x0][0xc] ;  /* 0x0000030000067ab9 */ /* 0x000fe20000000800 */
[----:B------:R-:W-:Y:S01]  /*46e0*/  ULDC UR7, c[0x0][0x10] ;  /* 0x0000040000077ab9 */ /* 0x000fe20000000800 */
[----:B0-----:R-:W0:Y:S01]  /*46f0*/  LDC R5, c[0x0][0x14] ;  /* 0x00000500ff057b82 */ /* 0x001e220000000800 */
[----:B------:R-:W-:Y:S01]  /*4700*/  UIMAD.WIDE.U32 UR6, UR6, UR7, URZ ;  /* 0x00000007060672a5 */ /* 0x000fe2000f8e003f */
[----:B-----5:R-:W-:Y:S02]  /*4710*/  IMAD.MOV.U32 R2, RZ, RZ, R0 ;  /* 0x000000ffff027224 */ /* 0x020fe400078e0000 */
[----:B------:R-:W-:Y:S02]  /*4720*/  IMAD.MOV.U32 R3, RZ, RZ, R9 ;  /* 0x000000ffff037224 */ /* 0x000fe400078e0009 */
[----:B------:R-:W-:Y:S02]  /*4730*/  IMAD.MOV.U32 R12, RZ, RZ, -0x1 ;  /* 0xffffffffff0c7424 */ /* 0x000fe400078e00ff */
[----:B------:R-:W-:-:S02]  /*4740*/  IMAD.MOV.U32 R53, RZ, RZ, -0x1 ;  /* 0xffffffffff357424 */ /* 0x000fc400078e00ff */
[----:B0-----:R-:W-:-:S04]  /*4750*/  IMAD.WIDE.U32 R2, R5, UR6, R2 ;  /* 0x0000000605027c25 */ /* 0x001fc8000f8e0002 */
[----:B------:R-:W-:Y:S01]  /*4760*/  IMAD R5, R5, UR7, RZ ;  /* 0x0000000705057c24 */ /* 0x000fe2000f8e02ff */
[----:B------:R-:W-:Y:S01]  /*4770*/  ULDC.64 UR6, c[0x0][0x650] ;  /* 0x0001940000067ab9 */ /* 0x000fe20000000a00 */
[----:B------:R-:W-:Y:S01]  /*4780*/  IMAD.MOV.U32 R0, RZ, RZ, R2 ;  /* 0x000000ffff007224 */ /* 0x000fe200078e0002 */
[----:B------:R-:W-:Y:S01]  /*4790*/  ISETP.GE.U32.AND P0, PT, R2, UR6, PT ;  /* 0x0000000602007c0c */ /* 0x000fe2000bf06070 */
[----:B------:R-:W-:Y:S01]  /*47a0*/  IMAD.IADD R9, R3, 0x1, R5 ;  /* 0x0000000103097824 */ /* 0x000fe200078e0205 */
[----:B------:R-:W-:-:S04]  /*47b0*/  PRMT R3, RZ, 0x7610, R3 ;  /* 0x00007610ff037816 */ /* 0x000fc80000000003 */
[----:B------:R-:W-:-:S13]  /*47c0*/  ISETP.GE.U32.AND.EX P0, PT, R9, UR7, PT, P0 ;  /* 0x0000000709007c0c */ /* 0x000fda000bf06100 */
[----:B------:R-:W-:Y:S05]  /*47d0*/  @P0 BRA `(.L_x_83) ;  /* 0x0000000400640947 */ /* 0x000fea0003800000 */
[----:B------:R-:W0:Y:S01]  /*47e0*/  S2R R16, SR_CTAID.X ;  /* 0x0000000000107919 */ /* 0x000e220000002500 */
[----:B-1234-:R-:W1:Y:S01]  /*47f0*/  LDC.64 R14, c[0x0][0x628] ;  /* 0x00018a00ff0e7b82 */ /* 0x01ee620000000a00 */
[----:B------:R-:W-:Y:S01]  /*4800*/  ULDC UR6, c[0x0][0x150] ;  /* 0x0000540000067ab9 */ /* 0x000fe20000000800 */
[----:B------:R-:W-:Y:S01]  /*4810*/  IMAD.MOV.U32 R12, RZ, RZ, R0 ;  /* 0x000000ffff0c7224 */ /* 0x000fe200078e0000 */
[----:B------:R-:W2:Y:S01]  /*4820*/  S2R R22, SR_CTAID.Y ;  /* 0x0000000000167919 */ /* 0x000ea20000002600 */
[----:B------:R-:W-:-:S04]  /*4830*/  IMAD.MOV.U32 R13, RZ, RZ, R9 ;  /* 0x000000ffff0d7224 */ /* 0x000fc800078e0009 */
[----:B------:R-:W3:Y:S08]  /*4840*/  LDC R21, c[0x0][0x144] ;  /* 0x00005100ff157b82 */ /* 0x000ef00000000800 */
[----:B------:R-:W4:Y:S08]  /*4850*/  LDC R10, c[0x0][0x630] ;  /* 0x00018c00ff0a7b82 */ /* 0x000f300000000800 */
[----:B------:R-:W2:Y:S01]  /*4860*/  LDC.64 R18, c[0x0][0x620] ;  /* 0x00018800ff127b82 */ /* 0x000ea20000000a00 */
[----:B-1----:R-:W-:-:S04]  /*4870*/  ISETP.NE.U32.AND P0, PT, R14, RZ, PT ;  /* 0x000000ff0e00720c */ /* 0x002fc80003f05070 */
[----:B------:R-:W-:Y:S02]  /*4880*/  ISETP.NE.AND.EX P0, PT, R15, RZ, PT, P0 ;  /* 0x000000ff0f00720c */ /* 0x000fe40003f05300 */
[----:B0-----:R-:W-:-:S05]  /*4890*/  I2FP.F32.U32 R2, R16 ;  /* 0x0000001000027245 */ /* 0x001fca0000201000 */
[----:B------:R-:W-:-:S04]  /*48a0*/  FMUL R2, R2, UR6 ;  /* 0x0000000602027c20 */ /* 0x000fc80008400000 */
[----:B------:R0:W1:Y:S02]  /*48b0*/  F2I.U32.TRUNC.NTZ R20, R2 ;  /* 0x0000000200147305 */ /* 0x000064000020f000 */
[----:B---34-:R-:W-:Y:S05]  /*48c0*/  @!P0 BRA `(.L_x_84) ;  /* 0x0000000000288947 */ /* 0x018fea0003800000 */
[----:B------:R-:W3:Y:S02]  /*48d0*/  LDC R3, c[0x0][0x634] ;  /* 0x00018d00ff037b82 */ /* 0x000ee40000000800 */
[----:B---3--:R-:W-:-:S05]  /*48e0*/  IADD3 R13, P0, R0, R3, RZ ;  /* 0x00000003000d7210 */ /* 0x008fca0007f1e0ff */
[----:B------:R-:W-:-:S04]  /*48f0*/  IMAD.X R17, RZ, RZ, R9, P0 ;  /* 0x000000ffff117224 */ /* 0x000fc800000e0609 */
[----:B0-----:R-:W-:-:S04]  /*4900*/  IMAD.WIDE.U32 R2, R17, R14, RZ ;  /* 0x0000000e11027225 */ /* 0x001fc800078e00ff */
[----:B------:R-:W-:-:S04]  /*4910*/  IMAD.WIDE.U32 R4, P0, R13, R15, R2 ;  /* 0x0000000f0d047225 */ /* 0x000fc80007800002 */
[----:B------:R-:W-:-:S04]  /*4920*/  IMAD.WIDE.U32 R2, R13, R14, RZ ;  /* 0x0000000e0d027225 */ /* 0x000fc800078e00ff */
[----:B------:R-:W-:Y:S01]  /*4930*/  IMAD.X R13, RZ, RZ, RZ, P0 ;  /* 0x000000ffff0d7224 */ /* 0x000fe200000e06ff */
[----:B------:R-:W-:Y:S01]  /*4940*/  IADD3 RZ, P0, R3, R4, RZ ;  /* 0x0000000403ff7210 */ /* 0x000fe20007f1e0ff */
[----:B------:R-:W-:-:S04]  /*4950*/  IMAD.MOV.U32 R12, RZ, RZ, R5 ;  /* 0x000000ffff0c7224 */ /* 0x000fc800078e0005 */
[----:B------:R-:W-:-:S08]  /*4960*/  IMAD.WIDE.U32.X R12, R17, R15, R12, P0 ;  /* 0x0000000f110c7225 */ /* 0x000fd000000e040c */
.L_x_84:
[-CC-:B------:R-:W-:Y:S01]  /*4970*/  SHF.R.U64 R53, R12, R10.reuse, R13.reuse ;  /* 0x0000000a0c357219 */ /* 0x180fe2000000120d */
[----:B------:R-:W3:Y:S01]  /*4980*/  LDC.64 R28, c[0x0][0x640] ;  /* 0x00019000ff1c7b82 */ /* 0x000ee20000000a00 */
[----:B0-----:R-:W-:Y:S01]  /*4990*/  SHF.R.U32.HI R2, RZ, R10, R13 ;  /* 0x0000000aff027219 */ /* 0x001fe2000001160d */
[----:B-1----:R-:W-:Y:S01]  /*49a0*/  IMAD.MOV R20, RZ, RZ, -R20 ;  /* 0x000000ffff147224 */ /* 0x002fe200078e0a14 */
[----:B------:R-:W-:Y:S01]  /*49b0*/  IADD3 R5, P0, RZ, -R53, RZ ;  /* 0x80000035ff057210 */ /* 0x000fe20007f1e0ff */
[----:B------:R-:W-:Y:S01]  /*49c0*/  ULDC UR6, c[0x0][0x154] ;  /* 0x0000550000067ab9 */ /* 0x000fe20000000800 */
[----:B------:R-:W-:Y:S02]  /*49d0*/  IMAD.MOV.U32 R13, RZ, RZ, 0x1 ;  /* 0x00000001ff0d7424 */ /* 0x000fe400078e00ff */
[----:B------:R-:W-:Y:S01]  /*49e0*/  IMAD R21, R21, R20, R16 ;  /* 0x0000001415157224 */ /* 0x000fe200078e0210 */
[----:B------:R-:W0:Y:S01]  /*49f0*/  LDC R12, c[0x0][0x618] ;  /* 0x00018600ff0c7b82 */ /* 0x000e220000000800 */
[----:B------:R-:W-:-:S02]  /*4a00*/  IMAD.X R3, RZ, RZ, ~R2, P0 ;  /* 0x000000ffff037224 */ /* 0x000fc400000e0e02 */
[----:B------:R-:W-:Y:S02]  /*4a10*/  IMAD.MOV.U32 R2, RZ, RZ, R0 ;  /* 0x000000ffff027224 */ /* 0x000fe400078e0000 */
[-C--:B--2---:R-:W-:Y:S02]  /*4a20*/  IMAD R4, R3, R18.reuse, RZ ;  /* 0x0000001203047224 */ /* 0x084fe400078e02ff */
[----:B------:R-:W-:Y:S01]  /*4a30*/  IMAD.MOV.U32 R3, RZ, RZ, R9 ;  /* 0x000000ffff037224 */ /* 0x000fe200078e0009 */
[----:B------:R-:W1:Y:S01]  /*4a40*/  LDC R24, c[0x0][0x608] ;  /* 0x00018200ff187b82 */ /* 0x000e620000000800 */
[----:B------:R-:W-:-:S04]  /*4a50*/  IMAD.WIDE.U32 R2, R5, R18, R2 ;  /* 0x0000001205027225 */ /* 0x000fc800078e0002 */
[----:B------:R-:W-:-:S03]  /*4a60*/  IMAD R5, R5, R19, R4 ;  /* 0x0000001305057224 */ /* 0x000fc600078e0204 */
[----:B------:R-:W2:Y:S01]  /*4a70*/  LDC R26, c[0x0][0x658] ;  /* 0x00019600ff1a7b82 */ /* 0x000ea20000000800 */
[----:B------:R-:W-:Y:S01]  /*4a80*/  I2FP.F32.U32 R4, R22 ;  /* 0x0000001600047245 */ /* 0x000fe20000201000 */
[----:B------:R-:W-:Y:S01]  /*4a90*/  IMAD.IADD R3, R3, 0x1, R5 ;  /* 0x0000000103037824 */ /* 0x000fe200078e0205 */
[----:B---3--:R-:W-:Y:S01]  /*4aa0*/  ISETP.NE.U32.AND P0, PT, R28, RZ, PT ;  /* 0x000000ff1c00720c */ /* 0x008fe20003f05070 */
[----:B------:R-:W-:Y:S02]  /*4ab0*/  IMAD.MOV.U32 R5, RZ, RZ, -0x1 ;  /* 0xffffffffff057424 */ /* 0x000fe400078e00ff */
[----:B------:R-:W-:Y:S02]  /*4ac0*/  FMUL R4, R4, UR6 ;  /* 0x0000000604047c20 */ /* 0x000fe40008400000 */
[----:B------:R-:W3:Y:S01]  /*4ad0*/  LDC R19, c[0x0][0x148] ;  /* 0x00005200ff137b82 */ /* 0x000ee20000000800 */
[----:B0-----:R-:W-:Y:S01]  /*4ae0*/  SHF.R.U64 R14, R2, R12, R3 ;  /* 0x0000000c020e7219 */ /* 0x001fe20000001203 */
[----:B------:R0:W4:Y:S01]  /*4af0*/  F2I.U32.TRUNC.NTZ R17, R4 ;  /* 0x0000000400117305 */ /* 0x000122000020f000 */
[----:B------:R-:W-:-:S02]  /*4b00*/  ISETP.NE.AND.EX P0, PT, R29, RZ, PT, P0 ;  /* 0x000000ff1d00720c */ /* 0x000fc40003f05300 */
[----:B------:R-:W-:-:S03]  /*4b10*/  SHF.R.U32.HI R3, RZ, R12, R3 ;  /* 0x0000000cff037219 */ /* 0x000fc60000011603 */
[----:B------:R-:W0:Y:S01]  /*4b20*/  LDC R18, c[0x0][0x600] ;  /* 0x00018000ff127b82 */ /* 0x000e220000000800 */
[-CC-:B-1----:R-:W-:Y:S02]  /*4b30*/  SHF.R.U64 R10, R14, R24.reuse, R3.reuse ;  /* 0x000000180e0a7219 */ /* 0x182fe40000001203 */
[----:B------:R-:W-:-:S05]  /*4b40*/  SHF.R.U32.HI R3, RZ, R24, R3 ;  /* 0x00000018ff037219 */ /* 0x000fca0000011603 */
[----:B------:R-:W1:Y:S01]  /*4b50*/  LDC R20, c[0x0][0x648] ;  /* 0x00019200ff147b82 */ /* 0x000e620000000800 */
[-CC-:B--2---:R-:W-:Y:S02]  /*4b60*/  SHF.R.U64 R16, R10, R26.reuse, R3.reuse ;  /* 0x0000001a0a107219 */ /* 0x184fe40000001203 */
[-C--:B------:R-:W-:Y:S02]  /*4b70*/  SHF.L.U32 R5, R5, R26.reuse, RZ ;  /* 0x0000001a05057219 */ /* 0x080fe400000006ff */
[-C--:B------:R-:W-:Y:S01]  /*4b80*/  SHF.R.U32.HI R3, RZ, R26.reuse, R3 ;  /* 0x0000001aff037219 */ /* 0x080fe20000011603 */
[----:B------:R-:W-:Y:S01]  /*4b90*/  IMAD.MOV.U32 R2, RZ, RZ, R16 ;  /* 0x000000ffff027224 */ /* 0x000fe200078e0010 */
[----:B------:R-:W-:Y:S01]  /*4ba0*/  SHF.L.U32 R26, R13, R26, RZ ;  /* 0x0000001a0d1a7219 */ /* 0x000fe200000006ff */
[----:B------:R-:W2:Y:S01]  /*4bb0*/  LDC R25, c[0x0][0x638] ;  /* 0x00018e00ff197b82 */ /* 0x000ea20000000800 */
[----:B------:R-:W-:-:S07]  /*4bc0*/  LOP3.LUT R23, RZ, R5, RZ, 0x33, !PT ;  /* 0x00000005ff177212 */ /* 0x000fce00078e33ff */
[----:B------:R-:W0:Y:S01]  /*4bd0*/  LDC R27, c[0x0][0x610] ;  /* 0x00018400ff1b7b82 */ /* 0x000e220000000800 */
[----:B----4-:R-:W-:Y:S05]  /*4be0*/  @!P0 BRA `(.L_x_85) ;  /* 0x0000000000288947 */ /* 0x010fea0003800000 */
[----:B------:R-:W4:Y:S02]  /*4bf0*/  LDC R13, c[0x0][0x64c] ;  /* 0x00019300ff0d7b82 */ /* 0x000f240000000800 */
[----:B----4-:R-:W-:-:S05]  /*4c00*/  IADD3 R13, P0, R16, R13, RZ ;  /* 0x0000000d100d7210 */ /* 0x010fca0007f1e0ff */
[----:B------:R-:W-:-:S04]  /*4c10*/  IMAD.X R15, RZ, RZ, R3, P0 ;  /* 0x000000ffff0f7224 */ /* 0x000fc800000e0603 */
[----:B------:R-:W-:-:S04]  /*4c20*/  IMAD.WIDE.U32 R2, R15, R28, RZ ;  /* 0x0000001c0f027225 */ /* 0x000fc800078e00ff */
[----:B0-----:R-:W-:-:S04]  /*4c30*/  IMAD.WIDE.U32 R4, P0, R13, R29, R2 ;  /* 0x0000001d0d047225 */ /* 0x001fc80007800002 */
[----:B------:R-:W-:-:S04]  /*4c40*/  IMAD.WIDE.U32 R2, R13, R28, RZ ;  /* 0x0000001c0d027225 */ /* 0x000fc800078e00ff */
[----:B------:R-:W-:Y:S01]  /*4c50*/  IMAD.X R13, RZ, RZ, RZ, P0 ;  /* 0x000000ffff0d7224 */ /* 0x000fe200000e06ff */
[----:B------:R-:W-:Y:S01]  /*4c60*/  IADD3 RZ, P0, R3, R4, RZ ;  /* 0x0000000403ff7210 */ /* 0x000fe20007f1e0ff */
[----:B------:R-:W-:-:S04]  /*4c70*/  IMAD.MOV.U32 R12, RZ, RZ, R5 ;  /* 0x000000ffff0c7224 */ /* 0x000fc800078e0005 */
[----:B------:R-:W-:-:S08]  /*4c80*/  IMAD.WIDE.U32.X R2, R15, R29, R12, P0 ;  /* 0x0000001d0f027225 */ /* 0x000fd000000e040c */
.L_x_85:
[----:B-1----:R-:W-:Y:S01]  /*4c90*/  SHF.R.U64 R2, R2, R20, R3 ;  /* 0x0000001402027219 */ /* 0x002fe20000001203 */
[----:B0-----:R-:W-:Y:S01]  /*4ca0*/  VIADD R13, R18, 0xffffffff ;  /* 0xffffffff120d7836 */ /* 0x001fe20000000000 */
[----:B------:R-:W-:Y:S01]  /*4cb0*/  LOP3.LUT R5, R10, R23, RZ, 0xc0, !PT ;  /* 0x000000170a057212 */ /* 0x000fe200078ec0ff */
[----:B------:R-:W-:Y:S02]  /*4cc0*/  IMAD.MOV R17, RZ, RZ, -R17 ;  /* 0x000000ffff117224 */ /* 0x000fe400078e0a11 */
[----:B------:R-:W-:Y:S02]  /*4cd0*/  IMAD.MOV R3, RZ, RZ, -R2 ;  /* 0x000000ffff037224 */ /* 0x000fe400078e0a02 */
[----:B------:R-:W-:Y:S01]  /*4ce0*/  IMAD R20, R26, R2, R5 ;  /* 0x000000021a147224 */ /* 0x000fe200078e0205 */
[----:B------:R-:W-:Y:S01]  /*4cf0*/  LOP3.LUT R5, R14, R13, RZ, 0xc0, !PT ;  /* 0x0000000d0e057212 */ /* 0x000fe200078ec0ff */
[----:B---3--:R-:W-:Y:S02]  /*4d00*/  @P4 IMAD R21, R19, R17, R22 ;  /* 0x0000001113154224 */ /* 0x008fe400078e0216 */
[----:B--2---:R-:W-:-:S02]  /*4d10*/  IMAD R2, R3, R25, R16 ;  /* 0x0000001903027224 */ /* 0x004fc400078e0210 */
[----:B------:R-:W-:Y:S02]  /*4d20*/  IMAD R20, R20, R27, R21 ;  /* 0x0000001b14147224 */ /* 0x000fe400078e0215 */
[----:B------:R-:W-:Y:S02]  /*4d30*/  IMAD R5, R2, R18, R5 ;  /* 0x0000001202057224 */ /* 0x000fe400078e0205 */
[----:B------:R-:W-:-:S03]  /*4d40*/  IMAD.MOV.U32 R3, RZ, RZ, 0x1 ;  /* 0x00000001ff037424 */ /* 0x000fc600078e00ff */
[----:B------:R-:W-:Y:S02]  /*4d50*/  SEL R12, R5, R20, !P4 ;  /* 0x00000014050c7207 */ /* 0x000fe40006000000 */
[----:B------:R-:W-:-:S07]  /*4d60*/  SEL R20, R20, R5, !P4 ;  /* 0x0000000514147207 */ /* 0x000fce0006000000 */
.L_x_83:
[----:B------:R-:W-:-:S13]  /*4d70*/  LOP3.LUT P0, RZ, R3, 0xff, RZ, 0xc0, !PT ;  /* 0x000000ff03ff7812 */ /* 0x000fda000780c0ff */
[----:B------:R-:W-:Y:S05]  /*4d80*/  @P0 BRA `(.L_x_86) ;  /* 0xffffffc000ac0947 */ /* 0x000fea000383ffff */
[----:B------:R-:W-:Y:S05]  /*4d90*/  EXIT ;  /* 0x000000000000794d */ /* 0x000fea0003800000 */
.L_x_4:
[----:B0-----:R-:W-:Y:S01]  /*4da0*/  ULDC.64 UR4, c[0x0][0x650] ;  /* 0x0001940000047ab9 */ /* 0x001fe20000000a00 */
        /* <DEDUP_REMOVED lines=25> */
.L_x_88:
[-CC-:B------:R-:W-:Y:S01]  /*4f40*/  SHF.R.U64 R16, R14, R10.reuse, R15.reuse ;  /* 0x0000000a0e107219 */ /* 0x180fe2000000120f */
[----:B------:R-:W0:Y:S01]  /*4f50*/  LDC.64 R24, c[0x0][0x640] ;  /* 0x00019000ff187b82 */ /* 0x000e220000000a00 */
[----:B------:R-:W-:Y:S01]  /*4f60*/  SHF.R.U32.HI R5, RZ, R10, R15 ;  /* 0x0000000aff057219 */ /* 0x000fe2000001160f */
[----:B------:R-:W-:Y:S01]  /*4f70*/  IMAD.MOV.U32 R6, RZ, RZ, R0 ;  /* 0x000000ffff067224 */ /* 0x000fe200078e0000 */
[----:B------:R-:W-:Y:S01]  /*4f80*/  IADD3 R13, P0, RZ, -R16, RZ ;  /* 0x80000010ff0d7210 */ /* 0x000fe20007f1e0ff */
[----:B------:R-:W-:Y:S01]  /*4f90*/  IMAD.MOV.U32 R7, RZ, RZ, R9 ;  /* 0x000000ffff077224 */ /* 0x000fe200078e0009 */
[----:B------:R-:W-:Y:S01]  /*4fa0*/  I2FP.F32.U32 R10, R4 ;  /* 0x00000004000a7245 */ /* 0x000fe20000201000 */
[----:B------:R-:W-:Y:S02]  /*4fb0*/  ULDC UR4, c[0x0][0x150] ;  /* 0x0000540000047ab9 */ /* 0x000fe40000000800 */
[----:B------:R-:W1:Y:S01]  /*4fc0*/  LDC R12, c[0x0][0x618] ;  /* 0x00018600ff0c7b82 */ /* 0x000e620000000800 */
[----:B------:R-:W-:-:S02]  /*4fd0*/  IMAD.X R5, RZ, RZ, ~R5, P0 ;  /* 0x000000ffff057224 */ /* 0x000fc400000e0e05 */
[----:B------:R-:W-:Y:S01]  /*4fe0*/  FMUL R14, R10, UR4 ;  /* 0x000000040a0e7c20 */ /* 0x000fe20008400000 */
[----:B------:R-:W-:Y:S01]  /*4ff0*/  IMAD.WIDE.U32 R6, R13, R20, R6 ;  /* 0x000000140d067225 */ /* 0x000fe200078e0006 */
[----:B------:R-:W-:-:S03]  /*5000*/  ULDC UR4, c[0x0][0x154] ;  /* 0x0000550000047ab9 */ /* 0x000fc60000000800 */
[----:B------:R-:W-:Y:S01]  /*5010*/  IMAD R10, R5, R20, RZ ;  /* 0x00000014050a7224 */ /* 0x000fe200078e02ff */
[----:B------:R-:W2:Y:S01]  /*5020*/  LDC R15, c[0x0][0x144] ;  /* 0x00005100ff0f7b82 */ /* 0x000ea20000000800 */
[----:B------:R-:W3:Y:S02]  /*5030*/  F2I.U32.TRUNC.NTZ R14, R14 ;  /* 0x0000000e000e7305 */ /* 0x000ee4000020f000 */
[----:B------:R-:W-:-:S04]  /*5040*/  IMAD R5, R13, R21, R10 ;  /* 0x000000150d057224 */ /* 0x000fc800078e020a */
[----:B------:R-:W-:Y:S01]  /*5050*/  IMAD.IADD R5, R7, 0x1, R5 ;  /* 0x0000000107057824 */ /* 0x000fe200078e0205 */
[----:B------:R-:W4:Y:S01]  /*5060*/  LDC R20, c[0x0][0x608] ;  /* 0x00018200ff147b82 */ /* 0x000f220000000800 */
[----:B------:R-:W-:Y:S02]  /*5070*/  I2FP.F32.U32 R7, R3 ;  /* 0x0000000300077245 */ /* 0x000fe40000201000 */
[----:B0-----:R-:W-:-:S03]  /*5080*/  ISETP.NE.U32.AND P0, PT, R24, RZ, PT ;  /* 0x000000ff1800720c */ /* 0x001fc60003f05070 */
[----:B------:R-:W-:Y:S01]  /*5090*/  FMUL R7, R7, UR4 ;  /* 0x0000000407077c20 */ /* 0x000fe20008400000 */
[----:B------:R-:W-:Y:S01]  /*50a0*/  ISETP.NE.AND.EX P0, PT, R25, RZ, PT, P0 ;  /* 0x000000ff1900720c */ /* 0x000fe20003f05300 */
[----:B------:R-:W0:Y:S01]  /*50b0*/  LDC R13, c[0x0][0x658] ;  /* 0x00019600ff0d7b82 */ /* 0x000e220000000800 */
[-CC-:B-1----:R-:W-:Y:S01]  /*50c0*/  SHF.R.U64 R10, R6, R12.reuse, R5.reuse ;  /* 0x0000000c060a7219 */ /* 0x182fe20000001205 */
[----:B---3--:R-:W-:Y:S01]  /*50d0*/  IMAD.MOV R6, RZ, RZ, -R14 ;  /* 0x000000ffff067224 */ /* 0x008fe200078e0a0e */
[----:B------:R-:W-:Y:S01]  /*50e0*/  SHF.R.U32.HI R5, RZ, R12, R5 ;  /* 0x0000000cff057219 */ /* 0x000fe20000011605 */
[----:B------:R1:W3:Y:S01]  /*50f0*/  F2I.U32.TRUNC.NTZ R14, R7 ;  /* 0x00000007000e7305 */ /* 0x0002e2000020f000 */
[----:B------:R-:W-:-:S03]  /*5100*/  IMAD.MOV.U32 R12, RZ, RZ, -0x1 ;  /* 0xffffffffff0c7424 */ /* 0x000fc600078e00ff */
[----:B------:R-:W1:Y:S01]  /*5110*/  LDC R18, c[0x0][0x148] ;  /* 0x00005200ff127b82 */ /* 0x000e620000000800 */
[----:B--2---:R-:W-:Y:S02]  /*5120*/  IMAD R23, R15, R6, R4 ;  /* 0x000000060f177224 */ /* 0x004fe400078e0204 */
[----:B------:R-:W-:-:S05]  /*5130*/  IMAD.MOV.U32 R6, RZ, RZ, 0x1 ;  /* 0x00000001ff067424 */ /* 0x000fca00078e00ff */
[----:B------:R-:W2:Y:S01]  /*5140*/  LDC R21, c[0x0][0x600] ;  /* 0x00018000ff157b82 */ /* 0x000ea20000000800 */
[-CC-:B----4-:R-:W-:Y:S02]  /*5150*/  SHF.R.U64 R17, R10, R20.reuse, R5.reuse ;  /* 0x000000140a117219 */ /* 0x190fe40000001205 */
[----:B------:R-:W-:-:S05]  /*5160*/  SHF.R.U32.HI R4, RZ, R20, R5 ;  /* 0x00000014ff047219 */ /* 0x000fca0000011605 */
[----:B------:R-:W4:Y:S01]  /*5170*/  LDC R22, c[0x0][0x648] ;  /* 0x00019200ff167b82 */ /* 0x000f220000000800 */
[-CC-:B0-----:R-:W-:Y:S02]  /*5180*/  SHF.R.U64 R19, R17, R13.reuse, R4.reuse ;  /* 0x0000000d11137219 */ /* 0x181fe40000001204 */
[-C--:B------:R-:W-:Y:S02]  /*5190*/  SHF.L.U32 R12, R12, R13.reuse, RZ ;  /* 0x0000000d0c0c7219 */ /* 0x080fe400000006ff */
[-C--:B------:R-:W-:Y:S01]  /*51a0*/  SHF.R.U32.HI R5, RZ, R13.reuse, R4 ;  /* 0x0000000dff057219 */ /* 0x080fe20000011604 */
[----:B------:R-:W-:Y:S01]  /*51b0*/  IMAD.MOV.U32 R4, RZ, RZ, R19 ;  /* 0x000000ffff047224 */ /* 0x000fe200078e0013 */
[----:B------:R-:W-:Y:S01]  /*51c0*/  SHF.L.U32 R20, R6, R13, RZ ;  /* 0x0000000d06147219 */ /* 0x000fe200000006ff */
[----:B------:R-:W0:Y:S01]  /*51d0*/  LDC R26, c[0x0][0x638] ;  /* 0x00018e00ff1a7b82 */ /* 0x000e220000000800 */
[----:B------:R-:W-:-:S07]  /*51e0*/  LOP3.LUT R28, RZ, R12, RZ, 0x33, !PT ;  /* 0x0000000cff1c7212 */ /* 0x000fce00078e33ff */
[----:B------:R-:W0:Y:S01]  /*51f0*/  LDC R27, c[0x0][0x610] ;  /* 0x00018400ff1b7b82 */ /* 0x000e220000000800 */
[----:B-1-3--:R-:W-:Y:S05]  /*5200*/  @!P0 BRA `(.L_x_89) ;  /* 0x0000000000288947 */ /* 0x00afea0003800000 */
[----:B------:R-:W1:Y:S02]  /*5210*/  LDC R4, c[0x0][0x64c] ;  /* 0x00019300ff047b82 */ /* 0x000e640000000800 */
[----:B-1----:R-:W-:-:S05]  /*5220*/  IADD3 R13, P0, R19, R4, RZ ;  /* 0x00000004130d7210 */ /* 0x002fca0007f1e0ff */
        /* <DEDUP_REMOVED lines=8> */
.L_x_89:
[----:B----4-:R-:W-:Y:S01]  /*52b0*/  SHF.R.U64 R5, R4, R22, R5 ;  /* 0x0000001604057219 */ /* 0x010fe20000001205 */
        /* <DEDUP_REMOVED lines=10> */
[----:B------:R-:W-:Y:S02]  /*5360*/  IMAD.MOV.U32 R7, RZ, RZ, 0x1 ;  /* 0x00000001ff077424 */ /* 0x000fe400078e00ff */
[----:B------:R-:W-:Y:S01]  /*5370*/  IMAD.MOV.U32 R6, RZ, RZ, R16 ;  /* 0x000000ffff067224 */ /* 0x000fe200078e0010 */
[----:B------:R-:W-:Y:S02]  /*5380*/  SEL R17, R3, R14, !P4 ;  /* 0x0000000e03117207 */ /* 0x000fe40006000000 */
[----:B------:R-:W-:-:S07]  /*5390*/  SEL R14, R14, R3, !P4 ;  /* 0x000000030e0e7207 */ /* 0x000fce0006000000 */
.L_x_87:
[----:B------:R-:W-:-:S08]  /*53a0*/  NOP ;  /* 0x0000000000007918 */ /* 0x000fd00000000000 */
[----:B------:R-:W0:-:S00]  /*53b0*/  USETMAXREG.DEALLOC.CTAPOOL 0x28 ;  /* 0x00000028000079c8 */ /* 0x000e0000080e0500 */
[----:B0-----:R-:W-:-:S13]  /*53c0*/  ISETP.NE.AND P0, PT, R2, RZ, PT ;  /* 0x000000ff0200720c */ /* 0x001fda0003f05270 */
[----:B------:R-:W-:Y:S05]  /*53d0*/  @P0 EXIT ;  /* 0x000000000000094d */ /* 0x000fea0003800000 */
[----:B------:R-:W-:Y:S01]  /*53e0*/  LOP3.LUT P0, RZ, R7, 0xff, RZ, 0xc0, !PT ;  /* 0x000000ff07ff7812 */ /* 0x000fe2000780c0ff */
[----:B------:R-:W-:Y:S02]  /*53f0*/  IMAD.MOV.U32 R10, RZ, RZ, 0x1 ;  /* 0x00000001ff0a7424 */ /* 0x000fe400078e00ff */
[----:B------:R-:W-:-:S10]  /*5400*/  IMAD.MOV.U32 R13, RZ, RZ, RZ ;  /* 0x000000ffff0d7224 */ /* 0x000fd400078e00ff */
[----:B------:R-:W-:Y:S05]  /*5410*/  @!P0 BRA `(.L_x_90) ;  /* 0x0000000c00348947 */ /* 0x000fea0003800000 */
[----:B------:R-:W0:Y:S01]  /*5420*/  LDC R2, c[0x0][0x28c] ;  /* 0x0000a300ff027b82 */ /* 0x000e220000000800 */
[----:B------:R-:W-:Y:S01]  /*5430*/  ULDC UR5, c[0x0][0x600] ;  /* 0x0001800000057ab9 */ /* 0x000fe20000000800 */
[----:B------:R-:W-:Y:S01]  /*5440*/  ULDC UR4, c[0x0][0xc] ;  /* 0x0000030000047ab9 */ /* 0x000fe20000000800 */
[----:B------:R-:W-:Y:S01]  /*5450*/  UIADD3 UR16, UR5, -0x1, URZ ;  /* 0xffffffff05107890 */ /* 0x000fe2000fffe03f */
[C---:B------:R-:W-:Y:S01]  /*5460*/  LOP3.LUT P2, RZ, R11.reuse, 0x7f, RZ, 0xc0, !PT ;  /* 0x0000007f0bff7812 */ /* 0x040fe2000784c0ff */
[----:B------:R-:W-:Y:S01]  /*5470*/  ULDC UR6, c[0x0][0x658] ;  /* 0x0001960000067ab9 */ /* 0x000fe20000000800 */
[----:B------:R-:W-:Y:S01]  /*5480*/  ULDC UR5, c[0x0][0x10] ;  /* 0x0000040000057ab9 */ /* 0x000fe20000000800 */
[----:B------:R-:W-:Y:S01]  /*5490*/  UMOV UR7, 0xffffffff ;  /* 0xffffffff00077882 */ /* 0x000fe20000000000 */
[----:B------:R-:W-:Y:S01]  /*54a0*/  UMOV UR8, 0x1 ;  /* 0x0000000100087882 */ /* 0x000fe20000000000 */
[----:B------:R-:W-:Y:S01]  /*54b0*/  UIMAD.WIDE.U32 UR4, UR4, UR5, URZ ;  /* 0x00000005040472a5 */ /* 0x000fe2000f8e003f */
[----:B------:R-:W-:Y:S01]  /*54c0*/  LOP3.LUT P0, RZ, R11, 0x1f, RZ, 0xc0, !PT ;  /* 0x0000001f0bff7812 */ /* 0x000fe2000780c0ff */
[----:B------:R-:W-:Y:S01]  /*54d0*/  USHF.L.U32 UR7, UR7, UR6, URZ ;  /* 0x0000000607077299 */ /* 0x000fe2000800063f */
[----:B------:R-:W-:Y:S01]  /*54e0*/  BSSY B0, `(.L_x_90) ;  /* 0x00000c0000007945 */ /* 0x000fe20003800000 */
[----:B------:R-:W-:Y:S01]  /*54f0*/  USHF.L.U32 UR18, UR8, UR6, URZ ;  /* 0x0000000608127299 */ /* 0x000fe2000800063f */
[----:B------:R-:W-:Y:S01]  /*5500*/  IMAD.MOV.U32 R15, RZ, RZ, 0x1 ;  /* 0x00000001ff0f7424 */ /* 0x000fe200078e00ff */
[----:B------:R-:W-:Y:S01]  /*5510*/  LOP3.LUT R16, R8, 0x2, RZ, 0xfc, !PT ;  /* 0x0000000208107812 */ /* 0x000fe200078efcff */
[----:B------:R-:W-:Y:S01]  /*5520*/  ULDC UR6, c[0x0][0x14] ;  /* 0x0000050000067ab9 */ /* 0x000fe20000000800 */
[----:B------:R-:W-:Y:S01]  /*5530*/  PLOP3.LUT P0, PT, P0, P2, PT, 0x8a, 0x0 ;  /* 0x000000000000781c */ /* 0x000fe20000705172 */
[----:B------:R-:W-:Y:S01]  /*5540*/  UIMAD.WIDE.U32 UR20, UR4, UR6, URZ ;  /* 0x00000006041472a5 */ /* 0x000fe2000f8e003f */
[----:B------:R-:W-:Y:S01]  /*5550*/  IMAD.MOV.U32 R10, RZ, RZ, 0x1 ;  /* 0x00000001ff0a7424 */ /* 0x000fe200078e00ff */
[----:B------:R-:W-:Y:S01]  /*5560*/  UIMAD UR13, UR5, UR6, URZ ;  /* 0x00000006050d72a4 */ /* 0x000fe2000f8e023f */
[----:B------:R-:W-:Y:S01]  /*5570*/  IMAD.MOV.U32 R13, RZ, RZ, RZ ;  /* 0x000000ffff0d7224 */ /* 0x000fe200078e00ff */
[----:B------:R-:W-:Y:S01]  /*5580*/  ULOP3.LUT UR17, URZ, UR7, URZ, 0x33, !UPT ;  /* 0x000000073f117292 */ /* 0x000fe2000f8e333f */
[----:B0-----:R-:W-:Y:S01]  /*5590*/  VIADD R2, R2, 0x7f ;  /* 0x0000007f02027836 */ /* 0x001fe20000000000 */
[----:B------:R-:W-:Y:S01]  /*55a0*/  UIADD3 UR13, UR21, UR13, URZ ;  /* 0x0000000d150d7290 */ /* 0x000fe2000fffe03f */
[----:B------:R-:W-:-:S03]  /*55b0*/  ULDC.64 UR22, c[0x0][0x198] ;  /* 0x0000660000167ab9 */ /* 0x000fc60000000a00 */
[----:B------:R-:W-:-:S04]  /*55c0*/  SHF.R.S32.HI R3, RZ, 0x1f, R2 ;  /* 0x0000001fff037819 */ /* 0x000fc80000011402 */
[----:B------:R-:W-:-:S04]  /*55d0*/  LEA.HI R3, R3, R2, RZ, 0x7 ;  /* 0x0000000203037211 */ /* 0x000fc800078f38ff */
[----:B------:R-:W-:-:S05]  /*55e0*/  SHF.R.S32.HI R12, RZ, 0x7, R3 ;  /* 0x00000007ff0c7819 */ /* 0x000fca0000011403 */
[----:B------:R-:W-:-:S07]  /*55f0*/  VIADD R11, R12, 0x1 ;  /* 0x000000010c0b7836 */ /* 0x000fce0000000000 */
.L_x_102:
[----:B------:R-:W-:-:S03]  /*5600*/  UMOV UR4, 0xffffffff ;  /* 0xffffffff00047882 */ /* 0x000fc60000000000 */
[----:B------:R-:W-:Y:S05]  /*5610*/  BRA.DIV UR4, `(.L_x_91) ;  /* 0x00000012047c7947 */ /* 0x000fea000b800000 */
[----:B------:R-:W-:-:S13]  /*5620*/  ELECT P1, URZ, PT ;  /* 0x00000000003f782f */ /* 0x000fda0003820000 */
.L_x_119:
[----:B------:R-:W0:Y:S01]  /*5630*/  LDC R2, c[0x0][0x28c] ;  /* 0x0000a300ff027b82 */ /* 0x000e220000000800 */
[----:B------:R-:W-:Y:S01]  /*5640*/  BSSY B1, `(.L_x_92) ;  /* 0x0000037000017945 */ /* 0x000fe20003800000 */
[----:B0-----:R-:W-:-:S13]  /*5650*/  ISETP.LT.OR P1, PT, R2, 0x1, !P1 ;  /* 0x000000010200780c */ /* 0x001fda0004f21670 */
[----:B------:R-:W-:Y:S05]  /*5660*/  @P1 BRA `(.L_x_93) ;  /* 0x0000000000d01947 */ /* 0x000fea0003800000 */
[----:B------:R-:W-:Y:S02]  /*5670*/  IMAD R17, R17, 0x30, RZ ;  /* 0x0000003011117824 */ /* 0x000fe400078e02ff */
[----:B------:R-:W-:Y:S02]  /*5680*/  IMAD.SHL.U32 R18, R14, 0x80, RZ ;  /* 0x000000800e127824 */ /* 0x000fe400078e00ff */
[----:B------:R-:W-:Y:S02]  /*5690*/  IMAD.MOV.U32 R20, RZ, RZ, RZ ;  /* 0x000000ffff147224 */ /* 0x000fe400078e00ff */
[----:B------:R-:W-:Y:S02]  /*56a0*/  IMAD.MOV.U32 R2, RZ, RZ, R11 ;  /* 0x000000ffff027224 */ /* 0x000fe400078e000b */
[----:B------:R-:W-:Y:S02]  /*56b0*/  IMAD.MOV.U32 R3, RZ, RZ, R10 ;  /* 0x000000ffff037224 */ /* 0x000fe400078e000a */
[----:B------:R-:W-:-:S07]  /*56c0*/  IMAD.MOV.U32 R4, RZ, RZ, R13 ;  /* 0x000000ffff047224 */ /* 0x000fce00078e000d */
.L_x_97:
[----:B------:R-:W0:Y:S01]  /*56d0*/  S2R R14, SR_CgaCtaId ;  /* 0x00000000000e7919 */ /* 0x000e220000008800 */
[----:B------:R-:W-:Y:S01]  /*56e0*/  MOV R5, 0x400 ;  /* 0x0000040000057802 */ /* 0x000fe20000000f00 */
[----:B------:R-:W1:Y:S03]  /*56f0*/  @!P2 LDC R7, c[0x0][0x500] ;  /* 0x00014000ff07ab82 */ /* 0x000e660000000800 */
[----:B0-----:R-:W-:Y:S02]  /*5700*/  LEA R19, R14, R5, 0x18 ;  /* 0x000000050e137211 */ /* 0x001fe400078ec0ff */
[----:B------:R-:W-:-:S03]  /*5710*/  SHF.L.U32 R5, R3, 0x1f, RZ ;  /* 0x0000001f03057819 */ /* 0x000fc600000006ff */
[----:B------:R-:W-:-:S04]  /*5720*/  IMAD R14, R4, 0x8, R19 ;  /* 0x00000008040e7824 */ /* 0x000fc800078e0213 */
[----:B------:R-:W0:Y:S02]  /*5730*/  SYNCS.PHASECHK.TRANS64.TRYWAIT P1, [R14+URZ+0x50], R5 ;  /* 0x000050050e0075a7 */ /* 0x000e24000802017f */
[----:B01----:R-:W-:Y:S05]  /*5740*/  @!P1 BRA `(.L_x_94) ;  /* 0x0000001000509947 */ /* 0x003fea0003800000 */
.L_x_120:
[----:B0-----:R-:W-:Y:S01]  /*5750*/  PRMT R5, R16, 0x9910, RZ ;  /* 0x0000991010057816 */ /* 0x001fe200000000ff */
[----:B------:R0:W-:Y:S03]  /*5760*/  @!P2 SYNCS.ARRIVE.TRANS64 RZ, [R14+URZ], R7 ;  /* 0x000000070effa9a7 */ /* 0x0001e6000800003f */
[----:B------:R-:W-:-:S13]  /*5770*/  ISETP.NE.AND P1, PT, R5, 0x2, PT ;  /* 0x000000020500780c */ /* 0x000fda0003f25270 */
[----:B0-----:R-:W-:Y:S05]  /*5780*/  @P1 BRA `(.L_x_95) ;  /* 0x0000000000041947 */ /* 0x001fea0003800000 */
[----:B------:R-:W-:Y:S01]  /*5790*/  BPT.TRAP 0x1 ;  /* 0x000000040000795c */ /* 0x000fe20000300000 */
.L_x_95:
[----:B------:R-:W-:Y:S05]  /*57a0*/  @P0 BRA `(.L_x_96) ;  /* 0x0000000000040947 */ /* 0x000fea0003800000 */
[----:B------:R-:W-:Y:S01]  /*57b0*/  BPT.TRAP 0x1 ;  /* 0x000000040000795c */ /* 0x000fe20000300000 */
.L_x_96:
[--C-:B------:R-:W-:Y:S01]  /*57c0*/  IMAD R5, R4, 0x4000, R19.reuse ;  /* 0x0000400004057824 */ /* 0x100fe200078e0213 */
[----:B------:R-:W-:Y:S01]  /*57d0*/  R2UR UR9, R14 ;  /* 0x000000000e0972ca */ /* 0x000fe200000e0000 */
[----:B------:R-:W-:Y:S01]  /*57e0*/  IMAD R19, R4, 0x1800, R19 ;  /* 0x0000180004137824 */ /* 0x000fe200078e0213 */
[----:B------:R-:W-:Y:S01]  /*57f0*/  UIADD3 UR4, UP0, UR22, 0xf0, URZ ;  /* 0x000000f016047890 */ /* 0x000fe2000ff1e03f */
[----:B------:R-:W-:Y:S01]  /*5800*/  VIADD R2, R2, 0xffffffff ;  /* 0xffffffff02027836 */ /* 0x000fe20000000000 */
[----:B------:R-:W-:Y:S01]  /*5810*/  R2UR UR5, R5 ;  /* 0x00000000050572ca */ /* 0x000fe200000e0000 */
[----:B------:R-:W-:Y:S01]  /*5820*/  UIADD3 UR24, UP1, UR22, 0x1f0, URZ ;  /* 0x000001f016187890 */ /* 0x000fe2000ff3e03f */
[----:B------:R-:W-:Y:S01]  /*5830*/  R2UR UR8, R19 ;  /* 0x00000000130872ca */ /* 0x000fe200000e0000 */
[----:B------:R-:W-:Y:S01]  /*5840*/  VIADD R4, R4, 0x1 ;  /* 0x0000000104047836 */ /* 0x000fe20000000000 */
[----:B------:R-:W-:Y:S01]  /*5850*/  R2UR UR11, R18 ;  /* 0x00000000120b72ca */ /* 0x000fe200000e0000 */
[----:B------:R-:W-:Y:S01]  /*5860*/  UIADD3.X UR25, URZ, UR23, URZ, UP1, !UPT ;  /* 0x000000173f197290 */ /* 0x000fe20008ffe43f */
[----:B------:R-:W-:Y:S01]  /*5870*/  R2UR UR10, R20 ;  /* 0x00000000140a72ca */ /* 0x000fe200000e0000 */
[----:B------:R-:W-:Y:S01]  /*5880*/  UMOV UR6, 0x0 ;  /* 0x0000000000067882 */ /* 0x000fe20000000000 */
[----:B------:R-:W-:Y:S01]  /*5890*/  R2UR UR12, R6 ;  /* 0x00000000060c72ca */ /* 0x000fe200000e0000 */
[----:B------:R-:W-:Y:S01]  /*58a0*/  UMOV UR7, 0x10000000 ;  /* 0x1000000000077882 */ /* 0x000fe20000000000 */
[----:B------:R-:W-:Y:S01]  /*58b0*/  R2UR UR19, R17 ;  /* 0x00000000111372ca */ /* 0x000fe200000e0000 */
[----:B------:R-:W-:Y:S01]  /*58c0*/  VIADD R20, R20, 0x80 ;  /* 0x0000008014147836 */ /* 0x000fe20000000000 */
[----:B------:R-:W-:Y:S01]  /*58d0*/  ISETP.GT.AND P3, PT, R2, 0x1, PT ;  /* 0x000000010200780c */ /* 0x000fe20003f64270 */
[----:B------:R-:W-:Y:S01]  /*58e0*/  UIADD3 UR14, UR5, 0x180, URZ ;  /* 0x00000180050e7890 */ /* 0x000fe2000fffe03f */
[----:B------:R-:W-:Y:S01]  /*58f0*/  ISETP.NE.AND P1, PT, R4, 0xa, PT ;  /* 0x0000000a0400780c */ /* 0x000fe20003f25270 */
[----:B------:R-:W-:-:S02]  /*5900*/  UIADD3.X UR5, URZ, UR23, URZ, UP0, !UPT ;  /* 0x000000173f057290 */ /* 0x000fc400087fe43f */
[----:B------:R-:W-:Y:S01]  /*5910*/  UIADD3 UR15, UR8, 0x28180, URZ ;  /* 0x00028180080f7890 */ /* 0x000fe2000fffe03f */
[----:B------:R-:W-:Y:S02]  /*5920*/  SEL R14, RZ, 0x1, P1 ;  /* 0x00000001ff0e7807 */ /* 0x000fe40000800000 */
[----:B------:R-:W-:Y:S01]  /*5930*/  UMOV UR8, UR14 ;  /* 0x0000000e00087c82 */ /* 0x000fe20008000000 */
[----:B------:R-:W-:Y:S02]  /*5940*/  SEL R4, R4, RZ, P1 ;  /* 0x000000ff04047207 */ /* 0x000fe40000800000 */
[----:B------:R-:W-:Y:S01]  /*5950*/  LOP3.LUT R3, R3, R14, RZ, 0x3c, !PT ;  /* 0x0000000e03037212 */ /* 0x000fe200078e3cff */
[----:B------:R0:W-:Y:S02]  /*5960*/  UTMALDG.3D [UR8], [UR4], desc[UR6] ;  /* 0x00000608040075b4 */ /* 0x0001e40008011000 */
[----:B0-----:R-:W-:Y:S01]  /*5970*/  UMOV UR8, UR15 ;  /* 0x0000000f00087c82 */ /* 0x001fe20008000000 */
[----:B------:R-:W-:-:S02]  /*5980*/  UMOV UR11, UR19 ;  /* 0x00000013000b7c82 */ /* 0x000fc40008000000 */
[----:B------:R0:W-:Y:S02]  /*5990*/  UTMALDG.3D [UR8], [UR24], desc[UR6] ;  /* 0x00000608180075b4 */ /* 0x0001e40008011000 */
[----:B0-----:R-:W-:Y:S05]  /*59a0*/  @P3 BRA `(.L_x_97) ;  /* 0xfffffffc00483947 */ /* 0x001fea000383ffff */
.L_x_93:
[----:B------:R-:W-:Y:S05]  /*59b0*/  BSYNC B1 ;  /* 0x0000000000017941 */ /* 0x000fea0003800000 */
.L_x_92:
[----:B------:R-:W-:Y:S01]  /*59c0*/  LOP3.LUT P3, RZ, R15, 0xff, RZ, 0xc0, !PT ;  /* 0x000000ff0fff7812 */ /* 0x000fe2000786c0ff */
[----:B------:R-:W-:Y:S01]  /*59d0*/  IMAD.IADD R4, R12, 0x1, R13 ;  /* 0x000000010c047824 */ /* 0x000fe200078e020d */
[----:B------:R-:W-:Y:S01]  /*59e0*/  IADD3 R0, P5, R0, UR20, RZ ;  /* 0x0000001400007c10 */ /* 0x000fe2000ffbe0ff */
[----:B------:R-:W-:Y:S01]  /*59f0*/  ULDC.64 UR4, c[0x0][0x650] ;  /* 0x0001940000047ab9 */ /* 0x000fe20000000a00 */
[----:B------:R-:W-:Y:S01]  /*5a00*/  BSSY B1, `(.L_x_98) ;  /* 0x000006b000017945 */ /* 0x000fe20003800000 */
[----:B------:R-:W-:Y:S01]  /*5a10*/  IMAD.MOV.U32 R14, RZ, RZ, -0x1 ;  /* 0xffffffffff0e7424 */ /* 0x000fe200078e00ff */
[----:B------:R-:W-:Y:S01]  /*5a20*/  ISETP.GT.U32.AND P1, PT, R4, 0x9, PT ;  /* 0x000000090400780c */ /* 0x000fe20003f24070 */
[----:B------:R-:W-:Y:S01]  /*5a30*/  IMAD.MOV.U32 R17, RZ, RZ, -0x1 ;  /* 0xffffffffff117424 */ /* 0x000fe200078e00ff */
[----:B------:R-:W-:Y:S01]  /*5a40*/  IADD3.X R9, R9, UR13, RZ, P5, !PT ;  /* 0x0000000d09097c10 */ /* 0x000fe2000affe4ff */
[----:B------:R-:W-:Y:S01]  /*5a50*/  IMAD.MOV.U32 R6, RZ, RZ, -0x1 ;  /* 0xffffffffff067424 */ /* 0x000fe200078e00ff */
[----:B------:R-:W-:-:S02]  /*5a60*/  ISETP.LT.U32.AND P1, PT, R12, 0xa, P1 ;  /* 0x0000000a0c00780c */ /* 0x000fc40000f21070 */
[----:B------:R-:W-:Y:S01]  /*5a70*/  PRMT R15, RZ, 0x7610, R15 ;  /* 0x00007610ff0f7816 */ /* 0x000fe2000000000f */
[----:B------:R-:W0:Y:S01]  /*5a80*/  @P3 S2R R3, SR_CgaCtaId ;  /* 0x0000000000033919 */ /* 0x000e220000008800 */
[----:B------:R-:W-:-:S04]  /*5a90*/  @P3 MOV R2, 0x400 ;  /* 0x0000040000023802 */ /* 0x000fc80000000f00 */
[----:B0-----:R-:W-:Y:S01]  /*5aa0*/  @P3 LEA R5, R3, R2, 0x18 ;  /* 0x0000000203053211 */ /* 0x001fe200078ec0ff */
[----:B------:R-:W-:-:S03]  /*5ab0*/  IMAD.WIDE.U32 R2, R4, -0x33333333, RZ ;  /* 0xcccccccd04027825 */ /* 0x000fc600078e00ff */
[----:B------:R0:W-:Y:S01]  /*5ac0*/  @P3 SYNCS.ARRIVE.TRANS64.A1T0 RZ, [R5+URZ+0xb8], RZ ;  /* 0x0000b8ff05ff39a7 */ /* 0x0001e2000810003f */
[----:B------:R-:W-:Y:S02]  /*5ad0*/  ISETP.GE.U32.AND P3, PT, R12, 0xa, PT ;  /* 0x0000000a0c00780c */ /* 0x000fe40003f66070 */
[----:B------:R-:W-:Y:S02]  /*5ae0*/  PRMT R2, RZ, 0x7610, R2 ;  /* 0x00007610ff027816 */ /* 0x000fe40000000002 */
[----:B0-----:R-:W-:Y:S02]  /*5af0*/  SHF.R.U32.HI R5, RZ, 0x3, R3 ;  /* 0x00000003ff057819 */ /* 0x001fe40000011603 */
[----:B------:R-:W-:Y:S02]  /*5b00*/  SEL R3, RZ, 0x1, !P1 ;  /* 0x00000001ff037807 */ /* 0x000fe40004800000 */
[----:B------:R-:W-:Y:S01]  /*5b10*/  ISETP.GE.U32.AND P1, PT, R0, UR4, PT ;  /* 0x0000000400007c0c */ /* 0x000fe2000bf26070 */
[----:B------:R-:W-:Y:S01]  /*5b20*/  IMAD R13, R5, -0xa, R4 ;  /* 0xfffffff6050d7824 */ /* 0x000fe200078e0204 */
[----:B------:R-:W-:-:S02]  /*5b30*/  LOP3.LUT R10, R10, R3, RZ, 0x3c, !PT ;  /* 0x000000030a0a7212 */ /* 0x000fc400078e3cff */
[----:B------:R-:W-:Y:S02]  /*5b40*/  ISETP.GE.U32.AND.EX P1, PT, R9, UR5, PT, P1 ;  /* 0x0000000509007c0c */ /* 0x000fe4000bf26110 */
[----:B------:R-:W-:-:S11]  /*5b50*/  @P3 LOP3.LUT R10, R10, 0x1, R5, 0x78, !PT ;  /* 0x000000010a0a3812 */ /* 0x000fd600078e7805 */
[----:B------:R-:W-:Y:S05]  /*5b60*/  @P1 BRA `(.L_x_99) ;  /* 0x0000000400501947 */ /* 0x000fea0003800000 */
[----:B------:R-:W-:Y:S01]  /*5b70*/  ULDC.64 UR4, c[0x0][0x628] ;  /* 0x00018a0000047ab9 */ /* 0x000fe20000000a00 */
[----:B------:R-:W0:Y:S01]  /*5b80*/  S2R R17, SR_CTAID.X ;  /* 0x0000000000117919 */ /* 0x000e220000002500 */
[----:B------:R-:W-:Y:S01]  /*5b90*/  ISETP.NE.U32.AND P1, PT, RZ, UR4, PT ;  /* 0x00000004ff007c0c */ /* 0x000fe2000bf25070 */
[----:B------:R-:W-:Y:S01]  /*5ba0*/  ULDC UR7, c[0x0][0x630] ;  /* 0x00018c0000077ab9 */ /* 0x000fe20000000800 */
[----:B------:R-:W-:Y:S01]  /*5bb0*/  IMAD.MOV.U32 R2, RZ, RZ, R0 ;  /* 0x000000ffff027224 */ /* 0x000fe200078e0000 */
[----:B------:R-:W1:Y:S01]  /*5bc0*/  S2R R14, SR_CTAID.Y ;  /* 0x00000000000e7919 */ /* 0x000e620000002600 */
[----:B------:R-:W-:Y:S01]  /*5bd0*/  ISETP.NE.AND.EX P1, PT, RZ, UR5, PT, P1 ;  /* 0x00000005ff007c0c */ /* 0x000fe2000bf25310 */
[----:B------:R-:W-:-:S12]  /*5be0*/  IMAD.MOV.U32 R3, RZ, RZ, R9 ;  /* 0x000000ffff037224 */ /* 0x000fd800078e0009 */
[----:B------:R-:W-:Y:S05]  /*5bf0*/  @!P1 BRA `(.L_x_100) ;  /* 0x0000000000289947 */ /* 0x000fea0003800000 */
[----:B------:R-:W-:Y:S02]  /*5c00*/  ULDC UR6, c[0x0][0x634] ;  /* 0x00018d0000067ab9 */ /* 0x000fe40000000800 */
[----:B------:R-:W-:-:S05]  /*5c10*/  IADD3 R7, P1, R0, UR6, RZ ;  /* 0x0000000600077c10 */ /* 0x000fca000ff3e0ff */
[----:B------:R-:W-:-:S04]  /*5c20*/  IMAD.X R19, RZ, RZ, R9, P1 ;  /* 0x000000ffff137224 */ /* 0x000fc800008e0609 */
[----:B------:R-:W-:-:S04]  /*5c30*/  IMAD.WIDE.U32 R4, R19, UR4, RZ ;  /* 0x0000000413047c25 */ /* 0x000fc8000f8e00ff */
[----:B------:R-:W-:-:S04]  /*5c40*/  IMAD.WIDE.U32 R4, P1, R7, UR5, R4 ;  /* 0x0000000507047c25 */ /* 0x000fc8000f820004 */
[----:B------:R-:W-:-:S04]  /*5c50*/  IMAD.WIDE.U32 R6, R7, UR4, RZ ;  /* 0x0000000407067c25 */ /* 0x000fc8000f8e00ff */
[----:B------:R-:W-:Y:S01]  /*5c60*/  IMAD.X R3, RZ, RZ, RZ, P1 ;  /* 0x000000ffff037224 */ /* 0x000fe200008e06ff */
[----:B------:R-:W-:Y:S01]  /*5c70*/  IADD3 RZ, P1, R7, R4, RZ ;  /* 0x0000000407ff7210 */ /* 0x000fe20007f3e0ff */
[----:B------:R-:W-:-:S04]  /*5c80*/  IMAD.MOV.U32 R2, RZ, RZ, R5 ;  /* 0x000000ffff027224 */ /* 0x000fc800078e0005 */
[----:B------:R-:W-:-:S08]  /*5c90*/  IMAD.WIDE.U32.X R2, R19, UR5, R2, P1 ;  /* 0x0000000513027c25 */ /* 0x000fd000088e0402 */
.L_x_100:
[--C-:B------:R-:W-:Y:S01]  /*5ca0*/  SHF.R.U64 R6, R2, UR7, R3.reuse ;  /* 0x0000000702067c19 */ /* 0x100fe20008001203 */
[----:B------:R-:W-:Y:S01]  /*5cb0*/  ULDC.64 UR4, c[0x0][0x620] ;  /* 0x0001880000047ab9 */ /* 0x000fe20000000a00 */
[----:B------:R-:W-:Y:S01]  /*5cc0*/  SHF.R.U32.HI R2, RZ, UR7, R3 ;  /* 0x00000007ff027c19 */ /* 0x000fe20008011603 */
[----:B------:R-:W-:Y:S01]  /*5cd0*/  IMAD.MOV.U32 R3, RZ, RZ, R9 ;  /* 0x000000ffff037224 */ /* 0x000fe200078e0009 */
[----:B------:R-:W-:Y:S01]  /*5ce0*/  IADD3 R5, P1, RZ, -R6, RZ ;  /* 0x80000006ff057210 */ /* 0x000fe20007f3e0ff */
[----:B------:R-:W2:Y:S01]  /*5cf0*/  LDC R22, c[0x0][0x144] ;  /* 0x00005100ff167b82 */ /* 0x000ea20000000800 */
[----:B0-----:R-:W-:Y:S01]  /*5d00*/  I2FP.F32.U32 R7, R17 ;  /* 0x0000001100077245 */ /* 0x001fe20000201000 */
[----:B------:R-:W-:Y:S01]  /*5d10*/  ULDC.64 UR8, c[0x0][0x640] ;  /* 0x0001900000087ab9 */ /* 0x000fe20000000a00 */
[----:B------:R-:W-:Y:S01]  /*5d20*/  ULDC UR6, c[0x0][0x608] ;  /* 0x0001820000067ab9 */ /* 0x000fe20000000800 */
[----:B------:R-:W-:Y:S01]  /*5d30*/  IMAD.X R2, RZ, RZ, ~R2, P1 ;  /* 0x000000ffff027224 */ /* 0x000fe200008e0e02 */
[----:B------:R-:W-:-:S03]  /*5d40*/  ISETP.NE.U32.AND P1, PT, RZ, UR8, PT ;  /* 0x00000008ff007c0c */ /* 0x000fc6000bf25070 */
[----:B------:R-:W-:Y:S01]  /*5d50*/  IMAD R4, R2, UR4, RZ ;  /* 0x0000000402047c24 */ /* 0x000fe2000f8e02ff */
[----:B------:R-:W0:Y:S01]  /*5d60*/  LDC R19, c[0x0][0x148] ;  /* 0x00005200ff137b82 */ /* 0x000e220000000800 */
[----:B------:R-:W-:Y:S01]  /*5d70*/  IMAD.MOV.U32 R2, RZ, RZ, R0 ;  /* 0x000000ffff027224 */ /* 0x000fe200078e0000 */
[----:B------:R-:W-:-:S03]  /*5d80*/  ISETP.NE.AND.EX P1, PT, RZ, UR9, PT, P1 ;  /* 0x00000009ff007c0c */ /* 0x000fc6000bf25310 */
[----:B------:R-:W-:Y:S01]  /*5d90*/  IMAD.WIDE.U32 R2, R5, UR4, R2 ;  /* 0x0000000405027c25 */ /* 0x000fe2000f8e0002 */
[----:B------:R-:W-:-:S03]  /*5da0*/  ULDC UR4, c[0x0][0x150] ;  /* 0x0000540000047ab9 */ /* 0x000fc60000000800 */
[----:B------:R-:W-:Y:S02]  /*5db0*/  IMAD R5, R5, UR5, R4 ;  /* 0x0000000505057c24 */ /* 0x000fe4000f8e0204 */
[----:B------:R-:W-:Y:S01]  /*5dc0*/  FMUL R4, R7, UR4 ;  /* 0x0000000407047c20 */ /* 0x000fe20008400000 */
[----:B------:R-:W-:Y:S01]  /*5dd0*/  ULDC UR4, c[0x0][0x618] ;  /* 0x0001860000047ab9 */ /* 0x000fe20000000800 */
[----:B------:R-:W-:Y:S01]  /*5de0*/  ULDC UR5, c[0x0][0x154] ;  /* 0x0000550000057ab9 */ /* 0x000fe20000000800 */
[----:B------:R-:W-:-:S03]  /*5df0*/  IMAD.IADD R3, R3, 0x1, R5 ;  /* 0x0000000103037824 */ /* 0x000fc600078e0205 */
[----:B------:R-:W3:Y:S02]  /*5e00*/  F2I.U32.TRUNC.NTZ R4, R4 ;  /* 0x0000000400047305 */ /* 0x000ee4000020f000 */
[----:B------:R-:W-:Y:S02]  /*5e10*/  SHF.R.U64 R7, R2, UR4, R3 ;  /* 0x0000000402077c19 */ /* 0x000fe40008001203 */
[----:B-1----:R-:W-:-:S05]  /*5e20*/  I2FP.F32.U32 R2, R14 ;  /* 0x0000000e00027245 */ /* 0x002fca0000201000 */
[----:B------:R-:W-:Y:S01]  /*5e30*/  FMUL R21, R2, UR5 ;  /* 0x0000000502157c20 */ /* 0x000fe20008400000 */
[----:B------:R-:W-:Y:S01]  /*5e40*/  SHF.R.U32.HI R2, RZ, UR4, R3 ;  /* 0x00000004ff027c19 */ /* 0x000fe20008011603 */
[----:B------:R-:W-:-:S03]  /*5e50*/  ULDC UR4, c[0x0][0x658] ;  /* 0x0001960000047ab9 */ /* 0x000fc60000000800 */
[--C-:B------:R-:W-:Y:S01]  /*5e60*/  SHF.R.U64 R20, R7, UR6, R2.reuse ;  /* 0x0000000607147c19 */ /* 0x100fe20008001202 */
[----:B------:R-:W1:Y:S01]  /*5e70*/  F2I.U32.TRUNC.NTZ R21, R21 ;  /* 0x0000001500157305 */ /* 0x000e62000020f000 */
[----:B------:R-:W-:Y:S01]  /*5e80*/  SHF.R.U32.HI R3, RZ, UR6, R2 ;  /* 0x00000006ff037c19 */ /* 0x000fe20008011602 */
[----:B---3--:R-:W-:-:S03]  /*5e90*/  IMAD.MOV R4, RZ, RZ, -R4 ;  /* 0x000000ffff047224 */ /* 0x008fc600078e0a04 */
[----:B------:R-:W-:Y:S01]  /*5ea0*/  SHF.R.U64 R18, R20, UR4, R3 ;  /* 0x0000000414127c19 */ /* 0x000fe20008001203 */
[----:B--2---:R-:W-:Y:S01]  /*5eb0*/  IMAD R17, R22, R4, R17 ;  /* 0x0000000416117224 */ /* 0x004fe200078e0211 */
[----:B------:R-:W-:-:S03]  /*5ec0*/  SHF.R.U32.HI R23, RZ, UR4, R3 ;  /* 0x00000004ff177c19 */ /* 0x000fc60008011603 */
[----:B------:R-:W-:Y:S02]  /*5ed0*/  IMAD.MOV.U32 R2, RZ, RZ, R18 ;  /* 0x000000ffff027224 */ /* 0x000fe400078e0012 */
[----:B------:R-:W-:Y:S01]  /*5ee0*/  IMAD.MOV.U32 R3, RZ, RZ, R23 ;  /* 0x000000ffff037224 */ /* 0x000fe200078e0017 */
[----:B------:R-:W-:Y:S06]  /*5ef0*/  @!P1 BRA `(.L_x_101) ;  /* 0x0000000000289947 */ /* 0x000fec0003800000 */
[----:B------:R-:W-:Y:S02]  /*5f00*/  ULDC UR4, c[0x0][0x64c] ;  /* 0x0001930000047ab9 */ /* 0x000fe40000000800 */
[----:B------:R-:W-:-:S05]  /*5f10*/  IADD3 R3, P1, R18, UR4, RZ ;  /* 0x0000000412037c10 */ /* 0x000fca000ff3e0ff */
[----:B------:R-:W-:-:S04]  /*5f20*/  IMAD.X R23, RZ, RZ, R23, P1 ;  /* 0x000000ffff177224 */ /* 0x000fc800008e0617 */
[----:B------:R-:W-:-:S04]  /*5f30*/  IMAD.WIDE.U32 R4, R23, UR8, RZ ;  /* 0x0000000817047c25 */ /* 0x000fc8000f8e00ff */
[----:B------:R-:W-:-:S04]  /*5f40*/  IMAD.WIDE.U32 R4, P1, R3, UR9, R4 ;  /* 0x0000000903047c25 */ /* 0x000fc8000f820004 */
[----:B------:R-:W-:-:S04]  /*5f50*/  IMAD.WIDE.U32 R2, R3, UR8, RZ ;  /* 0x0000000803027c25 */ /* 0x000fc8000f8e00ff */
[----:B------:R-:W-:Y:S01]  /*5f60*/  IMAD.MOV.U32 R2, RZ, RZ, R5 ;  /* 0x000000ffff027224 */ /* 0x000fe200078e0005 */
[----:B------:R-:W-:Y:S01]  /*5f70*/  IADD3 RZ, P3, R3, R4, RZ ;  /* 0x0000000403ff7210 */ /* 0x000fe20007f7e0ff */
[----:B------:R-:W-:-:S04]  /*5f80*/  IMAD.X R3, RZ, RZ, RZ, P1 ;  /* 0x000000ffff037224 */ /* 0x000fc800008e06ff */
[----:B------:R-:W-:-:S08]  /*5f90*/  IMAD.WIDE.U32.X R2, R23, UR9, R2, P3 ;  /* 0x0000000917027c25 */ /* 0x000fd000098e0402 */
.L_x_101:
[----:B------:R-:W-:Y:S01]  /*5fa0*/  ULDC UR4, c[0x0][0x648] ;  /* 0x0001920000047ab9 */ /* 0x000fe20000000800 */
[----:B-1----:R-:W-:Y:S01]  /*5fb0*/  IMAD.MOV R21, RZ, RZ, -R21 ;  /* 0x000000ffff157224 */ /* 0x002fe200078e0a15 */
[----:B------:R-:W-:Y:S01]  /*5fc0*/  SHF.R.U64 R3, R2, UR4, R3 ;  /* 0x0000000402037c19 */ /* 0x000fe20008001203 */
[----:B------:R-:W-:Y:S01]  /*5fd0*/  ULDC UR4, c[0x0][0x638] ;  /* 0x00018e0000047ab9 */ /* 0x000fe20000000800 */
[----:B------:R-:W-:Y:S01]  /*5fe0*/  LOP3.LUT R20, R20, UR17, RZ, 0xc0, !PT ;  /* 0x0000001114147c12 */ /* 0x000fe2000f8ec0ff */
[----:B0-----:R-:W-:Y:S01]  /*5ff0*/  @P4 IMAD R17, R19, R21, R14 ;  /* 0x0000001513114224 */ /* 0x001fe200078e020e */
[----:B------:R-:W-:Y:S01]  /*6000*/  ULDC UR5, c[0x0][0x610] ;  /* 0x0001840000057ab9 */ /* 0x000fe20000000800 */
[----:B------:R-:W-:Y:S02]  /*6010*/  IMAD.MOV R5, RZ, RZ, -R3 ;  /* 0x000000ffff057224 */ /* 0x000fe400078e0a03 */
[----:B------:R-:W-:Y:S01]  /*6020*/  IMAD R14, R3, UR18, R20 ;  /* 0x00000012030e7c24 */ /* 0x000fe2000f8e0214 */
[----:B------:R-:W-:Y:S01]  /*6030*/  LOP3.LUT R3, R7, UR16, RZ, 0xc0, !PT ;  /* 0x0000001007037c12 */ /* 0x000fe2000f8ec0ff */
[----:B------:R-:W-:Y:S01]  /*6040*/  IMAD R18, R5, UR4, R18 ;  /* 0x0000000405127c24 */ /* 0x000fe2000f8e0212 */
[----:B------:R-:W-:Y:S01]  /*6050*/  ULDC UR4, c[0x0][0x600] ;  /* 0x0001800000047ab9 */ /* 0x000fe20000000800 */
[----:B------:R-:W-:-:S02]  /*6060*/  IMAD R14, R14, UR5, R17 ;  /* 0x000000050e0e7c24 */ /* 0x000fc4000f8e0211 */
[----:B------:R-:W-:Y:S02]  /*6070*/  IMAD R3, R18, UR4, R3 ;  /* 0x0000000412037c24 */ /* 0x000fe4000f8e0203 */
[----:B------:R-:W-:-:S03]  /*6080*/  IMAD.MOV.U32 R2, RZ, RZ, 0x1 ;  /* 0x00000001ff027424 */ /* 0x000fc600078e00ff */
[----:B------:R-:W-:Y:S02]  /*6090*/  SEL R17, R3, R14, !P4 ;  /* 0x0000000e03117207 */ /* 0x000fe40006000000 */
[----:B------:R-:W-:-:S07]  /*60a0*/  SEL R14, R14, R3, !P4 ;  /* 0x000000030e0e7207 */ /* 0x000fce0006000000 */
.L_x_99:
[----:B------:R-:W-:Y:S05]  /*60b0*/  BSYNC B1 ;  /* 0x0000000000017941 */ /* 0x000fea0003800000 */
.L_x_98:
[----:B------:R-:W-:-:S13]  /*60c0*/  LOP3.LUT P1, RZ, R2, 0xff, RZ, 0xc0, !PT ;  /* 0x000000ff02ff7812 */ /* 0x000fda000782c0ff */
[----:B------:R-:W-:Y:S05]  /*60d0*/  @P1 BRA `(.L_x_102) ;  /* 0xfffffff400481947 */ /* 0x000fea000383ffff */
[----:B------:R-:W-:Y:S05]  /*60e0*/  BSYNC B0 ;  /* 0x0000000000007941 */ /* 0x000fea0003800000 */
.L_x_90:
[----:B------:R-:W-:-:S03]  /*60f0*/  UMOV UR4, 0xffffffff ;  /* 0xffffffff00047882 */ /* 0x000fc60000000000 */
[----:B------:R-:W-:Y:S05]  /*6100*/  BRA.DIV UR4, `(.L_x_103) ;  /* 0x0000000604f47947 */ /* 0x000fea000b800000 */
[----:B------:R-:W-:-:S13]  /*6110*/  ELECT P0, URZ, PT ;  /* 0x00000000003f782f */ /* 0x000fda0003800000 */
.L_x_123:
[----:B------:R-:W-:Y:S04]  /*6120*/  BSSY B0, `(.L_x_104) ;  /* 0x0000061000007945 */ /* 0x000fe80003800000 */
[----:B------:R-:W-:Y:S05]  /*6130*/  @!P0 BRA `(.L_x_105) ;  /* 0x00000004007c8947 */ /* 0x000fea0003800000 */
[----:B------:R-:W-:-:S04]  /*6140*/  LOP3.LUT R8, R8, 0x2, RZ, 0xfc, !PT ;  /* 0x0000000208087812 */ /* 0x000fc800078efcff */
[----:B------:R-:W-:-:S13]  /*6150*/  ISETP.NE.AND P0, PT, R8, 0x3, PT ;  /* 0x000000030800780c */ /* 0x000fda0003f05270 */
[----:B------:R-:W-:Y:S05]  /*6160*/  @!P0 BRA `(.L_x_106) ;  /* 0x0000000000048947 */ /* 0x000fea0003800000 */
[----:B------:R-:W-:Y:S01]  /*6170*/  BPT.TRAP 0x1 ;  /* 0x000000040000795c */ /* 0x000fe20000300000 */
.L_x_106:
[----:B------:R-:W0:Y:S01]  /*6180*/  S2R R3, SR_CgaCtaId ;  /* 0x0000000000037919 */ /* 0x000e220000008800 */
[----:B------:R-:W-:Y:S02]  /*6190*/  MOV R0, 0x400 ;  /* 0x0000040000007802 */ /* 0x000fe40000000f00 */
[----:B------:R-:W-:Y:S02]  /*61a0*/  SHF.L.U32 R2, R10, 0x1f, RZ ;  /* 0x0000001f0a027819 */ /* 0x000fe400000006ff */
[----:B0-----:R-:W-:-:S05]  /*61b0*/  LEA R0, R3, R0, 0x18 ;  /* 0x0000000003007211 */ /* 0x001fca00078ec0ff */
[----:B------:R-:W-:-:S04]  /*61c0*/  VIADD R0, R0, 0x50 ;  /* 0x0000005000007836 */ /* 0x000fc80000000000 */
[C---:B------:R-:W-:Y:S02]  /*61d0*/  IMAD R5, R13.reuse, 0x8, R0 ;  /* 0x000000080d057824 */ /* 0x040fe400078e0200 */
[----:B------:R-:W-:Y:S02]  /*61e0*/  VIADD R13, R13, 0x1 ;  /* 0x000000010d0d7836 */ /* 0x000fe40000000000 */
[----:B------:R-:W0:Y:S03]  /*61f0*/  SYNCS.PHASECHK.TRANS64.TRYWAIT P0, [R5+URZ], R2 ;  /* 0x00000002050075a7 */ /* 0x000e26000800017f */
[----:B------:R-:W-:-:S04]  /*6200*/  ISETP.NE.AND P1, PT, R13, 0xa, PT ;  /* 0x0000000a0d00780c */ /* 0x000fc80003f25270 */
[----:B------:R-:W-:Y:S02]  /*6210*/  SEL R3, RZ, 0x1, P1 ;  /* 0x00000001ff037807 */ /* 0x000fe40000800000 */
[----:B------:R-:W-:Y:S02]  /*6220*/  SEL R13, R13, RZ, P1 ;  /* 0x000000ff0d0d7207 */ /* 0x000fe40000800000 */
[----:B------:R-:W-:-:S03]  /*6230*/  LOP3.LUT R10, R10, R3, RZ, 0x3c, !PT ;  /* 0x000000030a0a7212 */ /* 0x000fc600078e3cff */
[----:B------:R-:W-:Y:S01]  /*6240*/  IMAD R7, R13, 0x8, R0 ;  /* 0x000000080d077824 */ /* 0x000fe200078e0200 */
[----:B------:R-:W-:Y:S01]  /*6250*/  SHF.L.U32 R4, R10, 0x1f, RZ ;  /* 0x0000001f0a047819 */ /* 0x000fe200000006ff */
[----:B0-----:R-:W-:Y:S06]  /*6260*/  @!P0 BRA `(.L_x_107) ;  /* 0x0000000400c08947 */ /* 0x001fec0003800000 */
.L_x_124:
[----:B------:R-:W1:Y:S01]  /*6270*/  SYNCS.PHASECHK.TRANS64.TRYWAIT P0, [R7+URZ], R4 ;  /* 0x00000004070075a7 */ /* 0x000e62000800017f */
[----:B0-----:R-:W-:-:S05]  /*6280*/  VIADD R2, R13, 0x1 ;  /* 0x000000010d027836 */ /* 0x001fca0000000000 */
[----:B------:R-:W-:-:S04]  /*6290*/  ISETP.NE.AND P1, PT, R2, 0xa, PT ;  /* 0x0000000a0200780c */ /* 0x000fc80003f25270 */
[----:B------:R-:W-:Y:S02]  /*62a0*/  SEL R3, RZ, 0x1, P1 ;  /* 0x00000001ff037807 */ /* 0x000fe40000800000 */
[----:B------:R-:W-:Y:S02]  /*62b0*/  SEL R9, R2, RZ, P1 ;  /* 0x000000ff02097207 */ /* 0x000fe40000800000 */
[----:B------:R-:W-:-:S03]  /*62c0*/  LOP3.LUT R10, R10, R3, RZ, 0x3c, !PT ;  /* 0x000000030a0a7212 */ /* 0x000fc600078e3cff */
[----:B------:R-:W-:Y:S01]  /*62d0*/  IMAD R6, R9, 0x8, R0 ;  /* 0x0000000809067824 */ /* 0x000fe200078e0200 */
[----:B------:R-:W-:Y:S01]  /*62e0*/  SHF.L.U32 R5, R10, 0x1f, RZ ;  /* 0x0000001f0a057819 */ /* 0x000fe200000006ff */
[----:B-1----:R-:W-:Y:S06]  /*62f0*/  @!P0 BRA `(.L_x_108) ;  /* 0x0000000400b08947 */ /* 0x002fec0003800000 */
.L_x_125:
[----:B------:R-:W1:Y:S01]  /*6300*/  SYNCS.PHASECHK.TRANS64.TRYWAIT P0, [R6+URZ], R5 ;  /* 0x00000005060075a7 */ /* 0x000e62000800017f */
[----:B------:R-:W-:-:S05]  /*6310*/  VIADD R2, R9, 0x1 ;  /* 0x0000000109027836 */ /* 0x000fca0000000000 */
[----:B------:R-:W-:-:S04]  /*6320*/  ISETP.NE.AND P1, PT, R2, 0xa, PT ;  /* 0x0000000a0200780c */ /* 0x000fc80003f25270 */
[----:B------:R-:W-:Y:S02]  /*6330*/  SEL R3, RZ, 0x1, P1 ;  /* 0x00000001ff037807 */ /* 0x000fe40000800000 */
[----:B0-----:R-:W-:Y:S02]  /*6340*/  SEL R7, R2, RZ, P1 ;  /* 0x000000ff02077207 */ /* 0x001fe40000800000 */
[----:B------:R-:W-:-:S03]  /*6350*/  LOP3.LUT R10, R10, R3, RZ, 0x3c, !PT ;  /* 0x000000030a0a7212 */ /* 0x000fc600078e3cff */
[----:B------:R-:W-:Y:S01]  /*6360*/  IMAD R9, R7, 0x8, R0 ;  /* 0x0000000807097824 */ /* 0x000fe200078e0200 */
[----:B------:R-:W-:Y:S01]  /*6370*/  SHF.L.U32 R4, R10, 0x1f, RZ ;  /* 0x0000001f0a047819 */ /* 0x000fe200000006ff */
[----:B-1----:R-:W-:Y:S06]  /*6380*/  @!P0 BRA `(.L_x_109) ;  /* 0x0000000400a08947 */ /* 0x002fec0003800000 */
.L_x_126:
[----:B------:R-:W1:Y:S01]  /*6390*/  SYNCS.PHASECHK.TRANS64.TRYWAIT P0, [R9+URZ], R4 ;  /* 0x00000004090075a7 */ /* 0x000e62000800017f */
[----:B------:R-:W-:-:S05]  /*63a0*/  VIADD R2, R7, 0x1 ;  /* 0x0000000107027836 */ /* 0x000fca0000000000 */
[----:B------:R-:W-:-:S04]  /*63b0*/  ISETP.NE.AND P1, PT, R2, 0xa, PT ;  /* 0x0000000a0200780c */ /* 0x000fc80003f25270 */
[----:B------:R-:W-:Y:S02]  /*63c0*/  SEL R3, RZ, 0x1, P1 ;  /* 0x00000001ff037807 */ /* 0x000fe40000800000 */
[----:B------:R-:W-:Y:S02]  /*63d0*/  SEL R7, R2, RZ, P1 ;  /* 0x000000ff02077207 */ /* 0x000fe40000800000 */
[----:B------:R-:W-:-:S03]  /*63e0*/  LOP3.LUT R10, R10, R3, RZ, 0x3c, !PT ;  /* 0x000000030a0a7212 */ /* 0x000fc600078e3cff */
[----:B0-----:R-:W-:Y:S01]  /*63f0*/  IMAD R6, R7, 0x8, R0 ;  /* 0x0000000807067824 */ /* 0x001fe200078e0200 */
[----:B------:R-:W-:Y:S01]  /*6400*/  SHF.L.U32 R5, R10, 0x1f, RZ ;  /* 0x0000001f0a057819 */ /* 0x000fe200000006ff */
[----:B-1----:R-:W-:Y:S06]  /*6410*/  @!P0 BRA `(.L_x_110) ;  /* 0x0000000400908947 */ /* 0x002fec0003800000 */
.L_x_127:
        /* <DEDUP_REMOVED lines=9> */
.L_x_128:
        /* <DEDUP_REMOVED lines=9> */
.L_x_129:
        /* <DEDUP_REMOVED lines=9> */
.L_x_130:
        /* <DEDUP_REMOVED lines=9> */
.L_x_131:
[----:B------:R-:W1:Y:S01]  /*6660*/  SYNCS.PHASECHK.TRANS64.TRYWAIT P0, [R6+URZ], R5 ;  /* 0x00000005060075a7 */ /* 0x000e62000800017f */
[----:B------:R-:W-:-:S05]  /*6670*/  VIADD R2, R7, 0x1 ;  /* 0x0000000107027836 */ /* 0x000fca0000000000 */
[----:B------:R-:W-:-:S04]  /*6680*/  ISETP.NE.AND P1, PT, R2, 0xa, PT ;  /* 0x0000000a0200780c */ /* 0x000fc80003f25270 */
[----:B0-----:R-:W-:Y:S02]  /*6690*/  SEL R4, RZ, 0x1, P1 ;  /* 0x00000001ff047807 */ /* 0x001fe40000800000 */
[----:B------:R-:W-:Y:S02]  /*66a0*/  SEL R3, R2, RZ, P1 ;  /* 0x000000ff02037207 */ /* 0x000fe40000800000 */
[----:B------:R-:W-:Y:S01]  /*66b0*/  LOP3.LUT R4, R11, R4, RZ, 0x3c, !PT ;  /* 0x000000040b047212 */ /* 0x000fe200078e3cff */
[----:B-1----:R-:W-:Y:S06]  /*66c0*/  @!P0 BRA `(.L_x_115) ;  /* 0x0000000400488947 */ /* 0x002fec0003800000 */
.L_x_132:
[----:B------:R-:W-:Y:S01]  /*66d0*/  IMAD R3, R3, 0x8, R0 ;  /* 0x0000000803037824 */ /* 0x000fe200078e0200 */
[----:B------:R-:W-:-:S07]  /*66e0*/  SHF.L.U32 R0, R4, 0x1f, RZ ;  /* 0x0000001f04007819 */ /* 0x000fce00000006ff */
.L_x_116:
[----:B-1----:R1:W2:Y:S02]  /*66f0*/  SYNCS.PHASECHK.TRANS64.TRYWAIT P0, [R3+URZ], R0 ;  /* 0x00000000030075a7 */ /* 0x0022a4000800017f */
[----:B--2---:R-:W-:Y:S05]  /*6700*/  @!P0 NANOSLEEP.SYNCS 0x989680 ;  /* 0x009896800000895d */ /* 0x004fea0003900000 */
[----:B------:R-:W2:Y:S02]  /*6710*/  @!P0 SYNCS.PHASECHK.TRANS64 P0, [R3+URZ], R0 ;  /* 0x00000000030085a7 */ /* 0x000ea4000800007f */
[----:B--2---:R-:W-:Y:S05]  /*6720*/  @!P0 BRA `(.L_x_116) ;  /* 0xfffffffc00f08947 */ /* 0x004fea000383ffff */
.L_x_105:
[----:B------:R-:W-:Y:S05]  /*6730*/  BSYNC B0 ;  /* 0x0000000000007941 */ /* 0x000fea0003800000 */
.L_x_104:
[----:B------:R-:W-:Y:S05]  /*6740*/  EXIT ;  /* 0x000000000000794d */ /* 0x000fea0003800000 */
.L_x_18:
[----:B-1----:R-:W-:-:S04]  /*6750*/  IMAD.U32 R3, RZ, RZ, UR6 ;  /* 0x00000006ff037e24 */ /* 0x002fc8000f8e00ff */
[----:B------:R1:W4:Y:S03]  /*6760*/  SYNCS.PHASECHK.TRANS64.TRYWAIT P0, [R3+URZ], R2 ;  /* 0x00000002030075a7 */ /* 0x000326000800017f */
[----:B----4-:R-:W-:Y:S05]  /*6770*/  @!P0 NANOSLEEP.SYNCS 0x989680 ;  /* 0x009896800000895d */ /* 0x010fea0003900000 */
[----:B------:R-:W4:Y:S02]  /*6780*/  @!P0 SYNCS.PHASECHK.TRANS64 P0, [R3+URZ], R2 ;  /* 0x00000002030085a7 */ /* 0x000f24000800007f */
[----:B----4-:R-:W-:Y:S05]  /*6790*/  @!P0 BRA `(.L_x_18) ;  /* 0xfffffffc00ec8947 */ /* 0x010fea000383ffff */
[----:B------:R-:W-:Y:S05]  /*67a0*/  BRA `(.L_x_17) ;  /* 0xffffffac00147947 */ /* 0x000fea000383ffff */
.L_x_24:
[----:B-1----:R-:W-:-:S04]  /*67b0*/  IMAD.U32 R4, RZ, RZ, UR16 ;  /* 0x00000010ff047e24 */ /* 0x002fc8000f8e00ff */
[----:B------:R1:W4:Y:S03]  /*67c0*/  SYNCS.PHASECHK.TRANS64.TRYWAIT P0, [R4+URZ], R3 ;  /* 0x00000003040075a7 */ /* 0x000326000800017f */
[----:B----4-:R-:W-:Y:S05]  /*67d0*/  @!P0 NANOSLEEP.SYNCS 0x989680 ;  /* 0x009896800000895d */ /* 0x010fea0003900000 */
[----:B------:R-:W4:Y:S02]  /*67e0*/  @!P0 SYNCS.PHASECHK.TRANS64 P0, [R4+URZ], R3 ;  /* 0x00000003040085a7 */ /* 0x000f24000800007f */
[----:B----4-:R-:W-:Y:S05]  /*67f0*/  @!P0 BRA `(.L_x_24) ;  /* 0xfffffffc00ec8947 */ /* 0x010fea000383ffff */
[----:B------:R-:W-:Y:S05]  /*6800*/  BRA `(.L_x_23) ;  /* 0xffffffb4001c7947 */ /* 0x000fea000383ffff */
.L_x_91:
[----:B------:R-:W-:Y:S01]  /*6810*/  BSSY B1, `(.L_x_117) ;  /* 0x0000006000017945 */ /* 0x000fe20003800000 */
[----:B------:R-:W-:-:S07]  /*6820*/  IMAD.MOV.U32 R2, RZ, RZ, -0x1 ;  /* 0xffffffffff027424 */ /* 0x000fce00078e00ff */
[----:B------:R-:W-:Y:S05]  /*6830*/  WARPSYNC.COLLECTIVE R2, `(.L_x_118) ;  /* 0x00000000020c7348 */ /* 0x000fea0003c00000 */
[----:B------:R-:W-:Y:S02]  /*6840*/  ELECT P1, UR62, PT ;  /* 0x00000000003e782f */ /* 0x000fe40003820000 */
[----:B------:R-:W-:Y:S01]  /*6850*/  MOV R2, UR62 ;  /* 0x0000003e00027c02 */ /* 0x000fe20008000f00 */
[----:B------:R-:W-:Y:S10]  /*6860*/  ENDCOLLECTIVE ;  /* 0x000000000000791b */ /* 0x000ff40003800000 */
.L_x_118:
[----:B------:R-:W-:Y:S05]  /*6870*/  BSYNC B1 ;  /* 0x0000000000017941 */ /* 0x000fea0003800000 */
.L_x_117:
[----:B------:R-:W-:Y:S05]  /*6880*/  BRA `(.L_x_119) ;  /* 0xffffffec00687947 */ /* 0x000fea000383ffff */
.L_x_94:
[----:B0-----:R0:W1:Y:S02]  /*6890*/  SYNCS.PHASECHK.TRANS64.TRYWAIT P1, [R14+URZ+0x50], R5 ;  /* 0x000050050e0075a7 */ /* 0x001064000802017f */
[----:B-1----:R-:W-:Y:S05]  /*68a0*/  @!P1 NANOSLEEP.SYNCS 0x989680 ;  /* 0x009896800000995d */ /* 0x002fea0003900000 */
[----:B------:R-:W1:Y:S02]  /*68b0*/  @!P1 SYNCS.PHASECHK.TRANS64 P1, [R14+URZ+0x50], R5 ;  /* 0x000050050e0095a7 */ /* 0x000e64000802007f */
[----:B-1----:R-:W-:Y:S05]  /*68c0*/  @!P1 BRA `(.L_x_94) ;  /* 0xfffffffc00f09947 */ /* 0x002fea000383ffff */
[----:B------:R-:W-:Y:S05]  /*68d0*/  BRA `(.L_x_120) ;  /* 0xffffffec009c7947 */ /* 0x000fea000383ffff */
.L_x_103:
[----:B------:R-:W-:Y:S01]  /*68e0*/  BSSY B0, `(.L_x_121) ;  /* 0x0000006000007945 */ /* 0x000fe20003800000 */
[----:B------:R-:W-:-:S07]  /*68f0*/  IMAD.MOV.U32 R2, RZ, RZ, -0x1 ;  /* 0xffffffffff027424 */ /* 0x000fce00078e00ff */
[----:B------:R-:W-:Y:S05]  /*6900*/  WARPSYNC.COLLECTIVE R2, `(.L_x_122) ;  /* 0x00000000020c7348 */ /* 0x000fea0003c00000 */
[----:B------:R-:W-:Y:S02]  /*6910*/  ELECT P1, UR62, PT ;  /* 0x00000000003e782f */ /* 0x000fe40003820000 */
[----:B------:R-:W-:Y:S01]  /*6920*/  MOV R2, UR62 ;  /* 0x0000003e00027c02 */ /* 0x000fe20008000f00 */
[----:B------:R-:W-:Y:S10]  /*6930*/  ENDCOLLECTIVE ;  /* 0x000000000000791b */ /* 0x000ff40003800000 */
.L_x_122:
[----:B------:R-:W-:Y:S05]  /*6940*/  BSYNC B0 ;  /* 0x0000000000007941 */ /* 0x000fea0003800000 */
.L_x_121:
[----:B------:R-:W-:Y:S01]  /*6950*/  PLOP3.LUT P0, PT, P1, PT, PT, 0x80, 0x0 ;  /* 0x000000000000781c */ /* 0x000fe20000f0f070 */
[----:B------:R-:W-:-:S12]  /*6960*/  BRA `(.L_x_123) ;  /* 0xfffffff400ec7947 */ /* 0x000fd8000383ffff */
.L_x_107:
[----:B0-----:R0:W1:Y:S02]  /*6970*/  SYNCS.PHASECHK.TRANS64.TRYWAIT P0, [R5+URZ], R2 ;  /* 0x00000002050075a7 */ /* 0x001064000800017f */
[----:B-1----:R-:W-:Y:S05]  /*6980*/  @!P0 NANOSLEEP.SYNCS 0x989680 ;  /* 0x009896800000895d */ /* 0x002fea0003900000 */
[----:B------:R-:W1:Y:S02]  /*6990*/  @!P0 SYNCS.PHASECHK.TRANS64 P0, [R5+URZ], R2 ;  /* 0x00000002050085a7 */ /* 0x000e64000800007f */
[----:B-1----:R-:W-:Y:S05]  /*69a0*/  @!P0 BRA `(.L_x_107) ;  /* 0xfffffffc00f08947 */ /* 0x002fea000383ffff */
[----:B------:R-:W-:Y:S05]  /*69b0*/  BRA `(.L_x_124) ;  /* 0xfffffff8002c7947 */ /* 0x000fea000383ffff */
.L_x_108:
[----:B0-----:R0:W1:Y:S02]  /*69c0*/  SYNCS.PHASECHK.TRANS64.TRYWAIT P0, [R7+URZ], R4 ;  /* 0x00000004070075a7 */ /* 0x001064000800017f */
[----:B-1----:R-:W-:Y:S05]  /*69d0*/  @!P0 NANOSLEEP.SYNCS 0x989680 ;  /* 0x009896800000895d */ /* 0x002fea0003900000 */
[----:B------:R-:W1:Y:S02]  /*69e0*/  @!P0 SYNCS.PHASECHK.TRANS64 P0, [R7+URZ], R4 ;  /* 0x00000004070085a7 */ /* 0x000e64000800007f */
[----:B-1----:R-:W-:Y:S05]  /*69f0*/  @!P0 BRA `(.L_x_108) ;  /* 0xfffffffc00f08947 */ /* 0x002fea000383ffff */
[----:B------:R-:W-:Y:S05]  /*6a00*/  BRA `(.L_x_125) ;  /* 0xfffffff8003c7947 */ /* 0x000fea000383ffff */
.L_x_109:
[----:B0-----:R0:W1:Y:S02]  /*6a10*/  SYNCS.PHASECHK.TRANS64.TRYWAIT P0, [R6+URZ], R5 ;  /* 0x00000005060075a7 */ /* 0x001064000800017f */
[----:B-1----:R-:W-:Y:S05]  /*6a20*/  @!P0 NANOSLEEP.SYNCS 0x989680 ;  /* 0x009896800000895d */ /* 0x002fea0003900000 */
[----:B------:R-:W1:Y:S02]  /*6a30*/  @!P0 SYNCS.PHASECHK.TRANS64 P0, [R6+URZ], R5 ;  /* 0x00000005060085a7 */ /* 0x000e64000800007f */
[----:B-1----:R-:W-:Y:S05]  /*6a40*/  @!P0 BRA `(.L_x_109) ;  /* 0xfffffffc00f08947 */ /* 0x002fea000383ffff */
[----:B------:R-:W-:Y:S05]  /*6a50*/  BRA `(.L_x_126) ;  /* 0xfffffff8004c7947 */ /* 0x000fea000383ffff */
.L_x_110:
[----:B0-----:R0:W1:Y:S02]  /*6a60*/  SYNCS.PHASECHK.TRANS64.TRYWAIT P0, [R9+URZ], R4 ;  /* 0x00000004090075a7 */ /* 0x001064000800017f */
[----:B-1----:R-:W-:Y:S05]  /*6a70*/  @!P0 NANOSLEEP.SYNCS 0x989680 ;  /* 0x009896800000895d */ /* 0x002fea0003900000 */
[----:B------:R-:W1:Y:S02]  /*6a80*/  @!P0 SYNCS.PHASECHK.TRANS64 P0, [R9+URZ], R4 ;  /* 0x00000004090085a7 */ /* 0x000e64000800007f */
[----:B-1----:R-:W-:Y:S05]  /*6a90*/  @!P0 BRA `(.L_x_110) ;  /* 0xfffffffc00f08947 */ /* 0x002fea000383ffff */
[----:B------:R-:W-:Y:S05]  /*6aa0*/  BRA `(.L_x_127) ;  /* 0xfffffff8005c7947 */ /* 0x000fea000383ffff */
.L_x_111:
[----:B0-----:R0:W1:Y:S02]  /*6ab0*/  SYNCS.PHASECHK.TRANS64.TRYWAIT P0, [R6+URZ], R5 ;  /* 0x00000005060075a7 */ /* 0x001064000800017f */
[----:B-1----:R-:W-:Y:S05]  /*6ac0*/  @!P0 NANOSLEEP.SYNCS 0x989680 ;  /* 0x009896800000895d */ /* 0x002fea0003900000 */
[----:B------:R-:W1:Y:S02]  /*6ad0*/  @!P0 SYNCS.PHASECHK.TRANS64 P0, [R6+URZ], R5 ;  /* 0x00000005060085a7 */ /* 0x000e64000800007f */
[----:B-1----:R-:W-:Y:S05]  /*6ae0*/  @!P0 BRA `(.L_x_111) ;  /* 0xfffffffc00f08947 */ /* 0x002fea000383ffff */
[----:B------:R-:W-:Y:S05]  /*6af0*/  BRA `(.L_x_128) ;  /* 0xfffffff8006c7947 */ /* 0x000fea000383ffff */
.L_x_112:
[----:B0-----:R0:W1:Y:S02]  /*6b00*/  SYNCS.PHASECHK.TRANS64.TRYWAIT P0, [R9+URZ], R4 ;  /* 0x00000004090075a7 */ /* 0x001064000800017f */
[----:B-1----:R-:W-:Y:S05]  /*6b10*/  @!P0 NANOSLEEP.SYNCS 0x989680 ;  /* 0x009896800000895d */ /* 0x002fea0003900000 */
[----:B------:R-:W1:Y:S02]  /*6b20*/  @!P0 SYNCS.PHASECHK.TRANS64 P0, [R9+URZ], R4 ;  /* 0x00000004090085a7 */ /* 0x000e64000800007f */
[----:B-1----:R-:W-:Y:S05]  /*6b30*/  @!P0 BRA `(.L_x_112) ;  /* 0xfffffffc00f08947 */ /* 0x002fea000383ffff */
[----:B------:R-:W-:Y:S05]  /*6b40*/  BRA `(.L_x_129) ;  /* 0xfffffff8007c7947 */ /* 0x000fea000383ffff */
.L_x_113:
[----:B0-----:R0:W1:Y:S02]  /*6b50*/  SYNCS.PHASECHK.TRANS64.TRYWAIT P0, [R6+URZ], R5 ;  /* 0x00000005060075a7 */ /* 0x001064000800017f */
[----:B-1----:R-:W-:Y:S05]  /*6b60*/  @!P0 NANOSLEEP.SYNCS 0x989680 ;  /* 0x009896800000895d */ /* 0x002fea0003900000 */
[----:B------:R-:W1:Y:S02]  /*6b70*/  @!P0 SYNCS.PHASECHK.TRANS64 P0, [R6+URZ], R5 ;  /* 0x00000005060085a7 */ /* 0x000e64000800007f */
[----:B-1----:R-:W-:Y:S05]  /*6b80*/  @!P0 BRA `(.L_x_113) ;  /* 0xfffffffc00f08947 */ /* 0x002fea000383ffff */
[----:B------:R-:W-:Y:S05]  /*6b90*/  BRA `(.L_x_130) ;  /* 0xfffffff8008c7947 */ /* 0x000fea000383ffff */
.L_x_114:
[----:B0-----:R0:W1:Y:S02]  /*6ba0*/  SYNCS.PHASECHK.TRANS64.TRYWAIT P0, [R9+URZ], R4 ;  /* 0x00000004090075a7 */ /* 0x001064000800017f */
[----:B-1----:R-:W-:Y:S05]  /*6bb0*/  @!P0 NANOSLEEP.SYNCS 0x989680 ;  /* 0x009896800000895d */ /* 0x002fea0003900000 */
[----:B------:R-:W1:Y:S02]  /*6bc0*/  @!P0 SYNCS.PHASECHK.TRANS64 P0, [R9+URZ], R4 ;  /* 0x00000004090085a7 */ /* 0x000e64000800007f */
[----:B-1----:R-:W-:Y:S05]  /*6bd0*/  @!P0 BRA `(.L_x_114) ;  /* 0xfffffffc00f08947 */ /* 0x002fea000383ffff */
[----:B------:R-:W-:Y:S05]  /*6be0*/  BRA `(.L_x_131) ;  /* 0xfffffff8009c7947 */ /* 0x000fea000383ffff */
.L_x_115:
[----:B0-----:R0:W1:Y:S02]  /*6bf0*/  SYNCS.PHASECHK.TRANS64.TRYWAIT P0, [R6+URZ], R5 ;  /* 0x00000005060075a7 */ /* 0x001064000800017f */
[----:B-1----:R-:W-:Y:S05]  /*6c00*/  @!P0 NANOSLEEP.SYNCS 0x989680 ;  /* 0x009896800000895d */ /* 0x002fea0003900000 */
[----:B------:R-:W1:Y:S02]  /*6c10*/  @!P0 SYNCS.PHASECHK.TRANS64 P0, [R6+URZ], R5 ;  /* 0x00000005060085a7 */ /* 0x000e64000800007f */
[----:B-1----:R-:W-:Y:S05]  /*6c20*/  @!P0 BRA `(.L_x_115) ;  /* 0xfffffffc00f08947 */ /* 0x002fea000383ffff */
[----:B------:R-:W-:Y:S05]  /*6c30*/  BRA `(.L_x_132) ;  /* 0xfffffff800a47947 */ /* 0x000fea000383ffff */
.L_x_133:
[----:B------:R-:W-:-:S00]  /*6c40*/  BRA `(.L_x_133) ;  /* 0xfffffffc00fc7947 */ /* 0x000fc0000383ffff */
[----:B------:R-:W-:-:S00]  /*6c50*/  NOP ;  /* 0x0000000000007918 */ /* 0x000fc00000000000 */
        /* <DEDUP_REMOVED lines=10> */
.L_x_134:


//--------------------- .nv.shared._ZN7cutlass13device_kernelINS_4gemm6kernel13GemmUniversalIN4cute5tupleIJiiiiEEENS1_10collective13CollectiveMmaINS1_37MainloopSm90TmaGmmaWarpSpecializedFP8ILi10ENS5_IJNS4_1CILi1EEESB_SB_EEENS1_35KernelTmaWarpSpecializedCooperativeEEENS5_IJNSA_ILi128EEENSA_ILi48EEESF_EEENS_12float_e4m3_tENS5_IJlSB_lEEESI_SJ_NS4_8TiledMMAINS4_8MMA_AtomIJNS4_4SM904GMMA30MMA_64x16x32_F32E4M3E4M3_SS_TNILNSN_7ScaleInE1ELSP_1EEEEEENS4_6LayoutINS5_IJNSA_ILi2EEESB_SB_EEENS5_IJSB_NSA_ILi0EEESV_EEEEENS5_IJNS4_10UnderscoreESY_SY_EEEEENS4_13SM90_TMA_LOADENS4_14ComposedLayoutINS4_7SwizzleILi3ELi4ELi3EEENS4_18smem_ptr_flag_bitsILi8EEENSS_INS5_IJNSA_ILi8EEESF_EEENS5_IJSF_SB_EEEEEEEvNS4_8identityES11_S1B_vS1C_EENS_8epilogue10collective6detail29Sm90TmaWarpSpecializedAdapterINS1F_15DefaultEpilogueISI_SJ_SJ_NS1E_6thread17LinearCombinationISI_Li1EffLNS1J_9ScaleType4KindE0ELNS_15FloatRoundStyleE2ESI_EENS1_15EpilogueDefaultEEEEEvvEEEEvNT_6ParamsE --------------------------
	.section	.nv.shared._ZN7cutlass13device_kernelINS_4gemm6kernel13GemmUniversalIN4cute5tupleIJiiiiEEENS1_10collective13CollectiveMmaINS1_37MainloopSm90TmaGmmaWarpSpecializedFP8ILi10ENS5_IJNS4_1CILi1EEESB_SB_EEENS1_35KernelTmaWarpSpecializedCooperativeEEENS5_IJNSA_ILi128EEENSA_ILi48EEESF_EEENS_12float_e4m3_tENS5_IJlSB_lEEESI_SJ_NS4_8TiledMMAINS4_8MMA_AtomIJNS4_4SM904GMMA30MMA_64x16x32_F32E4M3E4M3_SS_TNILNSN_7ScaleInE1ELSP_1EEEEEENS4_6LayoutINS5_IJNSA_ILi2EEESB_SB_EEENS5_IJSB_NSA_ILi0EEESV_EEEEENS5_IJNS4_10UnderscoreESY_SY_EEEEENS4_13SM90_TMA_LOADENS4_14ComposedLayoutINS4_7SwizzleILi3ELi4ELi3EEENS4_18smem_ptr_flag_bitsILi8EEENSS_INS5_IJNSA_ILi8EEESF_EEENS5_IJSF_SB_EEEEEEEvNS4_8identityES11_S1B_vS1C_EENS_8epilogue10collective6detail29Sm90TmaWarpSpecializedAdapterINS1F_15DefaultEpilogueISI_SJ_SJ_NS1E_6thread17LinearCombinationISI_Li1EffLNS1J_9ScaleType4KindE0ELNS_15FloatRoundStyleE2ESI_EENS1_15EpilogueDefaultEEEEEvvEEEEvNT_6ParamsE,"aw",@nobits
	.sectionflags	@""
	.align	16
	.zero		1024


//--------------------- .nv.shared.reserved.0     --------------------------
	.section	.nv.shared.reserved.0,"aw",@nobits
	.weak		__nv_reservedSMEM_offset_0_alias
	.size		__nv_reservedSMEM_offset_0_alias, 0, 0
	.other		__nv_reservedSMEM_offset_0_alias,@"STO_CUDA_RESERVED_SHARED STV_DEFAULT"
__nv_reservedSMEM_offset_0_alias:
	.zero		0


//--------------------- .nv.global                --------------------------
	.section	.nv.global,"aw",@nobits
.nv.global:
	.type		_ZN40_INTERNAL_1e02964e_4_k_cu_70f06331_106904cute1_E,@object
	.size		_ZN40_INTERNAL_1e02964e_4_k_cu_70f06331_106904cute1_E,(_ZN40_INTERNAL_1e02964e_4_k_cu_70f06331_106904cuda3std3__45__cpo6cbeginE - _ZN40_INTERNAL_1e02964e_4_k_cu_70f06331_106904cute1_E)
_ZN40_INTERNAL_1e02964e_4_k_cu_70f06331_106904cute1_E:
	.zero		1
	.type		_ZN40_INTERNAL_1e02964e_4_k_cu_70f06331_106904cuda3std3__45__cpo6cbeginE,@object
	.size		_ZN40_INTERNAL_1e02964e_4_k_cu_70f06331_106904cuda3std3__45__cpo6cbeginE,(_ZN40_INTERNAL_1e02964e_4_k_cu_70f06331_106904cuda3std3__48in_placeE - _ZN40_INTERNAL_1e02964e_4_k_cu_70f06331_106904cuda3std3__45__cpo6cbeginE)
_ZN40_INTERNAL_1e02964e_4_k_cu_70f06331_106904cuda3std3__45__cpo6cbeginE:
	.zero		1
	.type		_ZN40_INTERNAL_1e02964e_4_k_cu_70f06331_106904cuda3std3__48in_placeE,@object
	.size		_ZN40_INTERNAL_1e02964e_4_k_cu_70f06331_106904cuda3std3__48in_placeE,(_ZN40_INTERNAL_1e02964e_4_k_cu_70f06331_106904cuda3std6ranges3__45__cpo9iter_moveE - _ZN40_INTERNAL_1e02964e_4_k_cu_70f06331_106904cuda3std3__48in_placeE)
_ZN40_INTERNAL_1e02964e_4_k_cu_70f06331_106904cuda3std3__48in_placeE:
	.zero		1
	.type		_ZN40_INTERNAL_1e02964e_4_k_cu_70f06331_106904cuda3std6ranges3__45__cpo9iter_moveE,@object
	.size		_ZN40_INTERNAL_1e02964e_4_k_cu_70f06331_106904cuda3std6ranges3__45__cpo9iter_moveE,(_ZN40_INTERNAL_1e02964e_4_k_cu_70f06331_106904cuda3std3__45__cpo5beginE - _ZN40_INTERNAL_1e02964e_4_k_cu_70f06331_106904cuda3std6ranges3__45__cpo9iter_moveE)
_ZN40_INTERNAL_1e02964e_4_k_cu_70f06331_106904cuda3std6ranges3__45__cpo9iter_moveE:
	.zero		1
	.type		_ZN40_INTERNAL_1e02964e_4_k_cu_70f06331_106904cuda3std3__45__cpo5beginE,@object
	.size		_ZN40_INTERNAL_1e02964e_4_k_cu_70f06331_106904cuda3std3__45__cpo5beginE,(_ZN40_INTERNAL_1e02964e_4_k_cu_70f06331_106904cuda3std3__442_GLOBAL__N__1e02964e_4_k_cu_70f06331_106906ignoreE - _ZN40_INTERNAL_1e02964e_4_k_cu_70f06331_106904cuda3std3__45__cpo5beginE)
_ZN40_INTERNAL_1e02964e_4_k_cu_70f06331_106904cuda3std3__45__cpo5beginE:
	.zero		1
	.type		_ZN40_INTERNAL_1e02964e_4_k_cu_70f06331_106904cuda3std3__442_GLOBAL__N__1e02964e_4_k_cu_70f06331_106906ignoreE,@object
	.size		_ZN40_INTERNAL_1e02964e_4_k_cu_70f06331_106904cuda3std3__442_GLOBAL__N__1e02964e_4_k_cu_70f06331_106906ignoreE,(_ZN40_INTERNAL_1e02964e_4_k_cu_70f06331_106904cute7productE - _ZN40_INTERNAL_1e02964e_4_k_cu_70f06331_106904cuda3std3__442_GLOBAL__N__1e02964e_4_k_cu_70f06331_106906ignoreE)
_ZN40_INTERNAL_1e02964e_4_k_cu_70f06331_106904cuda3std3__442_GLOBAL__N__1e02964e_4_k_cu_70f06331_106906ignoreE:
	.zero		1
	.type		_ZN40_INTERNAL_1e02964e_4_k_cu_70f06331_106904cute7productE,@object
	.size		_ZN40_INTERNAL_1e02964e_4_k_cu_70f06331_106904cute7productE,(_ZN40_INTERNAL_1e02964e_4_k_cu_70f06331_106904cuda3std3__45__cpo3endE - _ZN40_INTERNAL_1e02964e_4_k_cu_70f06331_106904cute7productE)
_ZN40_INTERNAL_1e02964e_4_k_cu_70f06331_106904cute7productE:
	.zero		1
	.type		_ZN40_INTERNAL_1e02964e_4_k_cu_70f06331_106904cuda3std3__45__cpo3endE,@object
	.size		_ZN40_INTERNAL_1e02964e_4_k_cu_70f06331_106904cuda3std3__45__cpo3endE,(_ZN40_INTERNAL_1e02964e_4_k_cu_70f06331_106904cuda3std3__419piecewise_constructE - _ZN40_INTERNAL_1e02964e_4_k_cu_70f06331_106904cuda3std3__45__cpo3endE)
_ZN40_INTERNAL_1e02964e_4_k_cu_70f06331_106904cuda3std3__45__cpo3endE:
	.zero		1
	.type		_ZN40_INTERNAL_1e02964e_4_k_cu_70f06331_106904cuda3std3__419piecewise_constructE,@object
	.size		_ZN40_INTERNAL_1e02964e_4_k_cu_70f06331_106904cuda3std3__419piecewise_constructE,(_ZN40_INTERNAL_1e02964e_4_k_cu_70f06331_106904cuda3std3__45__cpo4cendE - _ZN40_INTERNAL_1e02964e_4_k_cu_70f06331_106904cuda3std3__419piecewise_constructE)
_ZN40_INTERNAL_1e02964e_4_k_cu_70f06331_106904cuda3std3__419piecewise_constructE:
	.zero		1
	.type		_ZN40_INTERNAL_1e02964e_4_k_cu_70f06331_106904cuda3std3__45__cpo4cendE,@object
	.size		_ZN40_INTERNAL_1e02964e_4_k_cu_70f06331_106904cuda3std3__45__cpo4cendE,(_ZN40_INTERNAL_1e02964e_4_k_cu_70f06331_106904cuda3std6ranges3__45__cpo4swapE - _ZN40_INTERNAL_1e02964e_4_k_cu_70f06331_106904cuda3std3__45__cpo4cendE)
_ZN40_INTERNAL_1e02964e_4_k_cu_70f06331_106904cuda3std3__45__cpo4cendE:
	.zero		1
	.type		_ZN40_INTERNAL_1e02964e_4_k_cu_70f06331_106904cuda3std6ranges3__45__cpo4swapE,@object
	.size		_ZN40_INTERNAL_1e02964e_4_k_cu_70f06331_106904cuda3std6ranges3__45__cpo4swapE,(.L_7 - _ZN40_INTERNAL_1e02964e_4_k_cu_70f06331_106904cuda3std6ranges3__45__cpo4swapE)
_ZN40_INTERNAL_1e02964e_4_k_cu_70f06331_106904cuda3std6ranges3__45__cpo4swapE:
	.zero		1
.L_7:


//--------------------- .nv.constant0._ZN7cutlass13device_kernelINS_4gemm6kernel13GemmUniversalIN4cute5tupleIJiiiiEEENS1_10collective13CollectiveMmaINS1_37MainloopSm90TmaGmmaWarpSpecializedFP8ILi10ENS5_IJNS4_1CILi1EEESB_SB_EEENS1_35KernelTmaWarpSpecializedCooperativeEEENS5_IJNSA_ILi128EEENSA_ILi48EEESF_EEENS_12float_e4m3_tENS5_IJlSB_lEEESI_SJ_NS4_8TiledMMAINS4_8MMA_AtomIJNS4_4SM904GMMA30MMA_64x16x32_F32E4M3E4M3_SS_TNILNSN_7ScaleInE1ELSP_1EEEEEENS4_6LayoutINS5_IJNSA_ILi2EEESB_SB_EEENS5_IJSB_NSA_ILi0EEESV_EEEEENS5_IJNS4_10UnderscoreESY_SY_EEEEENS4_13SM90_TMA_LOADENS4_14ComposedLayoutINS4_7SwizzleILi3ELi4ELi3EEENS4_18smem_ptr_flag_bitsILi8EEENSS_INS5_IJNSA_ILi8EEESF_EEENS5_IJSF_SB_EEEEEEEvNS4_8identityES11_S1B_vS1C_EENS_8epilogue10collective6detail29Sm90TmaWarpSpecializedAdapterINS1F_15DefaultEpilogueISI_SJ_SJ_NS1E_6thread17LinearCombinationISI_Li1EffLNS1J_9ScaleType4KindE0ELNS_15FloatRoundStyleE2ESI_EENS1_15EpilogueDefaultEEEEEvvEEEEvNT_6ParamsE --------------------------
	.section	.nv.constant0._ZN7cutlass13device_kernelINS_4gemm6kernel13GemmUniversalIN4cute5tupleIJiiiiEEENS1_10collective13CollectiveMmaINS1_37MainloopSm90TmaGmmaWarpSpecializedFP8ILi10ENS5_IJNS4_1CILi1EEESB_SB_EEENS1_35KernelTmaWarpSpecializedCooperativeEEENS5_IJNSA_ILi128EEENSA_ILi48EEESF_EEENS_12float_e4m3_tENS5_IJlSB_lEEESI_SJ_NS4_8TiledMMAINS4_8MMA_AtomIJNS4_4SM904GMMA30MMA_64x16x32_F32E4M3E4M3_SS_TNILNSN_7ScaleInE1ELSP_1EEEEEENS4_6LayoutINS5_IJNSA_ILi2EEESB_SB_EEENS5_IJSB_NSA_ILi0EEESV_EEEEENS5_IJNS4_10UnderscoreESY_SY_EEEEENS4_13SM90_TMA_LOADENS4_14ComposedLayoutINS4_7SwizzleILi3ELi4ELi3EEENS4_18smem_ptr_flag_bitsILi8EEENSS_INS5_IJNSA_ILi8EEESF_EEENS5_IJSF_SB_EEEEEEEvNS4_8identityES11_S1B_vS1C_EENS_8epilogue10collective6detail29Sm90TmaWarpSpecializedAdapterINS1F_15DefaultEpilogueISI_SJ_SJ_NS1E_6thread17LinearCombinationISI_Li1EffLNS1J_9ScaleType4KindE0ELNS_15FloatRoundStyleE2ESI_EENS1_15EpilogueDefaultEEEEEvvEEEEvNT_6ParamsE,"a",@progbits
	.sectionflags	@""
	.align	4
.nv.constant0._ZN7cutlass13device_kernelINS_4gemm6kernel13GemmUniversalIN4cute5tupleIJiiiiEEENS1_10collective13CollectiveMmaINS1_37MainloopSm90TmaGmmaWarpSpecializedFP8ILi10ENS5_IJNS4_1CILi1EEESB_SB_EEENS1_35KernelTmaWarpSpecializedCooperativeEEENS5_IJNSA_ILi128EEENSA_ILi48EEESF_EEENS_12float_e4m3_tENS5_IJlSB_lEEESI_SJ_NS4_8TiledMMAINS4_8MMA_AtomIJNS4_4SM904GMMA30MMA_64x16x32_F32E4M3E4M3_SS_TNILNSN_7ScaleInE1ELSP_1EEEEEENS4_6LayoutINS5_IJNSA_ILi2EEESB_SB_EEENS5_IJSB_NSA_ILi0EEESV_EEEEENS5_IJNS4_10UnderscoreESY_SY_EEEEENS4_13SM90_TMA_LOADENS4_14ComposedLayoutINS4_7SwizzleILi3ELi4ELi3EEENS4_18smem_ptr_flag_bitsILi8EEENSS_INS5_IJNSA_ILi8EEESF_EEENS5_IJSF_SB_EEEEEEEvNS4_8identityES11_S1B_vS1C_EENS_8epilogue10collective6detail29Sm90TmaWarpSpecializedAdapterINS1F_15DefaultEpilogueISI_SJ_SJ_NS1E_6thread17LinearCombinationISI_Li1EffLNS1J_9ScaleType4KindE0ELNS_15FloatRoundStyleE2ESI_EENS1_15EpilogueDefaultEEEEEvvEEEEvNT_6ParamsE:
	.zero		1664


//--------------------- SYMBOLS --------------------------

	.type		.nv.reservedSmem.offset0,@object
	.size		.nv.reservedSmem.offset0,0x4
